//
// Generated by NVIDIA NVVM Compiler
//
// Compiler Build ID: CL-36424714
// Cuda compilation tools, release 13.0, V13.0.88
// Based on NVVM 20.0.0
//

.version 9.0
.target sm_100
.address_size 64

	// .globl	_Z9matmulColPfS_
.global .align 4 .b8 precalc_xorwow_matrix[102400];
.global .align 4 .b8 precalc_xorwow_offset_matrix[102400];
.global .align 4 .b8 mrg32k3aM1[2304];
.global .align 4 .b8 mrg32k3aM2[2304];
.global .align 4 .b8 mrg32k3aM1SubSeq[2016];
.global .align 4 .b8 mrg32k3aM2SubSeq[2016];
.global .align 4 .b8 mrg32k3aM1Seq[2304];
.global .align 4 .b8 mrg32k3aM2Seq[2304];
.const .align 8 .b8 __cr_lgamma_table[72];

.visible .entry _Z9matmulColPfS_(
	.param .u64 .ptr .align 1 _Z9matmulColPfS__param_0,
	.param .u64 .ptr .align 1 _Z9matmulColPfS__param_1
)
{
	.reg .b32 	%r<5>;
	.reg .b32 	%f<4>;
	.reg .b64 	%rd<9>;

	ld.param.u64 	%rd1, [_Z9matmulColPfS__param_0];
	ld.param.u64 	%rd2, [_Z9matmulColPfS__param_1];
	cvta.to.global.u64 	%rd3, %rd1;
	cvta.to.global.u64 	%rd4, %rd2;
	mov.u32 	%r1, %ctaid.x;
	mul.wide.u32 	%rd5, %r1, 4;
	add.s64 	%rd6, %rd4, %rd5;
	ld.global.f32 	%f1, [%rd6];
	mov.u32 	%r2, %ntid.x;
	mov.u32 	%r3, %tid.x;
	mad.lo.s32 	%r4, %r2, %r3, %r1;
	mul.wide.u32 	%rd7, %r4, 4;
	add.s64 	%rd8, %rd3, %rd7;
	ld.global.f32 	%f2, [%rd8];
	mul.f32 	%f3, %f1, %f2;
	st.global.f32 	[%rd8], %f3;
	ret;

}
	// .globl	_Z24matmulAddScaledVectorRowPfS_i
.visible .entry _Z24matmulAddScaledVectorRowPfS_i(
	.param .u64 .ptr .align 1 _Z24matmulAddScaledVectorRowPfS_i_param_0,
	.param .u64 .ptr .align 1 _Z24matmulAddScaledVectorRowPfS_i_param_1,
	.param .u32 _Z24matmulAddScaledVectorRowPfS_i_param_2
)
{
	.reg .pred 	%p<10>;
	.reg .b32 	%r<61>;
	.reg .b32 	%f<83>;
	.reg .b64 	%rd<65>;

	ld.param.u64 	%rd2, [_Z24matmulAddScaledVectorRowPfS_i_param_0];
	ld.param.u64 	%rd3, [_Z24matmulAddScaledVectorRowPfS_i_param_1];
	ld.param.u32 	%r23, [_Z24matmulAddScaledVectorRowPfS_i_param_2];
	cvta.to.global.u64 	%rd1, %rd3;
	setp.lt.s32 	%p1, %r23, 1;
	mov.f32 	%f82, 0f00000000;
	@%p1 bra 	$L__BB1_13;
	mov.u32 	%r25, %tid.x;
	mul.lo.s32 	%r1, %r23, %r25;
	and.b32  	%r2, %r23, 15;
	setp.lt.u32 	%p2, %r23, 16;
	mov.f32 	%f82, 0f00000000;
	mov.b32 	%r57, 0;
	@%p2 bra 	$L__BB1_4;
	and.b32  	%r57, %r23, 2147483632;
	neg.s32 	%r55, %r57;
	add.s32 	%r54, %r1, 7;
	mov.f32 	%f82, 0f00000000;
$L__BB1_3:
	.pragma "nounroll";
	add.s32 	%r26, %r54, -7;
	mul.wide.u32 	%rd4, %r26, 4;
	add.s64 	%rd5, %rd1, %rd4;
	ld.global.f32 	%f18, [%rd5];
	add.f32 	%f19, %f82, %f18;
	add.s32 	%r27, %r54, -6;
	mul.wide.u32 	%rd6, %r27, 4;
	add.s64 	%rd7, %rd1, %rd6;
	ld.global.f32 	%f20, [%rd7];
	add.f32 	%f21, %f19, %f20;
	add.s32 	%r28, %r54, -5;
	mul.wide.u32 	%rd8, %r28, 4;
	add.s64 	%rd9, %rd1, %rd8;
	ld.global.f32 	%f22, [%rd9];
	add.f32 	%f23, %f21, %f22;
	add.s32 	%r29, %r54, -4;
	mul.wide.u32 	%rd10, %r29, 4;
	add.s64 	%rd11, %rd1, %rd10;
	ld.global.f32 	%f24, [%rd11];
	add.f32 	%f25, %f23, %f24;
	add.s32 	%r30, %r54, -3;
	mul.wide.u32 	%rd12, %r30, 4;
	add.s64 	%rd13, %rd1, %rd12;
	ld.global.f32 	%f26, [%rd13];
	add.f32 	%f27, %f25, %f26;
	add.s32 	%r31, %r54, -2;
	mul.wide.u32 	%rd14, %r31, 4;
	add.s64 	%rd15, %rd1, %rd14;
	ld.global.f32 	%f28, [%rd15];
	add.f32 	%f29, %f27, %f28;
	add.s32 	%r32, %r54, -1;
	mul.wide.u32 	%rd16, %r32, 4;
	add.s64 	%rd17, %rd1, %rd16;
	ld.global.f32 	%f30, [%rd17];
	add.f32 	%f31, %f29, %f30;
	add.s32 	%r33, %r54, 8;
	mul.wide.u32 	%rd18, %r54, 4;
	add.s64 	%rd19, %rd1, %rd18;
	ld.global.f32 	%f32, [%rd19];
	add.f32 	%f33, %f31, %f32;
	add.s32 	%r34, %r54, 1;
	mul.wide.u32 	%rd20, %r34, 4;
	add.s64 	%rd21, %rd1, %rd20;
	ld.global.f32 	%f34, [%rd21];
	add.f32 	%f35, %f33, %f34;
	add.s32 	%r35, %r54, 2;
	mul.wide.u32 	%rd22, %r35, 4;
	add.s64 	%rd23, %rd1, %rd22;
	ld.global.f32 	%f36, [%rd23];
	add.f32 	%f37, %f35, %f36;
	add.s32 	%r36, %r54, 3;
	mul.wide.u32 	%rd24, %r36, 4;
	add.s64 	%rd25, %rd1, %rd24;
	ld.global.f32 	%f38, [%rd25];
	add.f32 	%f39, %f37, %f38;
	add.s32 	%r37, %r54, 4;
	mul.wide.u32 	%rd26, %r37, 4;
	add.s64 	%rd27, %rd1, %rd26;
	ld.global.f32 	%f40, [%rd27];
	add.f32 	%f41, %f39, %f40;
	add.s32 	%r38, %r54, 5;
	mul.wide.u32 	%rd28, %r38, 4;
	add.s64 	%rd29, %rd1, %rd28;
	ld.global.f32 	%f42, [%rd29];
	add.f32 	%f43, %f41, %f42;
	add.s32 	%r39, %r54, 6;
	mul.wide.u32 	%rd30, %r39, 4;
	add.s64 	%rd31, %rd1, %rd30;
	ld.global.f32 	%f44, [%rd31];
	add.f32 	%f45, %f43, %f44;
	add.s32 	%r40, %r54, 7;
	mul.wide.u32 	%rd32, %r40, 4;
	add.s64 	%rd33, %rd1, %rd32;
	ld.global.f32 	%f46, [%rd33];
	add.f32 	%f47, %f45, %f46;
	mul.wide.u32 	%rd34, %r33, 4;
	add.s64 	%rd35, %rd1, %rd34;
	ld.global.f32 	%f48, [%rd35];
	add.f32 	%f82, %f47, %f48;
	add.s32 	%r55, %r55, 16;
	add.s32 	%r54, %r54, 16;
	setp.ne.s32 	%p3, %r55, 0;
	@%p3 bra 	$L__BB1_3;
$L__BB1_4:
	setp.eq.s32 	%p4, %r2, 0;
	@%p4 bra 	$L__BB1_13;
	and.b32  	%r11, %r23, 7;
	setp.lt.u32 	%p5, %r2, 8;
	@%p5 bra 	$L__BB1_7;
	add.s32 	%r41, %r57, %r1;
	mul.wide.u32 	%rd36, %r41, 4;
	add.s64 	%rd37, %rd1, %rd36;
	ld.global.f32 	%f50, [%rd37];
	add.f32 	%f51, %f82, %f50;
	add.s32 	%r42, %r41, 1;
	mul.wide.u32 	%rd38, %r42, 4;
	add.s64 	%rd39, %rd1, %rd38;
	ld.global.f32 	%f52, [%rd39];
	add.f32 	%f53, %f51, %f52;
	add.s32 	%r43, %r41, 2;
	mul.wide.u32 	%rd40, %r43, 4;
	add.s64 	%rd41, %rd1, %rd40;
	ld.global.f32 	%f54, [%rd41];
	add.f32 	%f55, %f53, %f54;
	add.s32 	%r44, %r41, 3;
	mul.wide.u32 	%rd42, %r44, 4;
	add.s64 	%rd43, %rd1, %rd42;
	ld.global.f32 	%f56, [%rd43];
	add.f32 	%f57, %f55, %f56;
	add.s32 	%r45, %r41, 4;
	mul.wide.u32 	%rd44, %r45, 4;
	add.s64 	%rd45, %rd1, %rd44;
	ld.global.f32 	%f58, [%rd45];
	add.f32 	%f59, %f57, %f58;
	add.s32 	%r46, %r41, 5;
	mul.wide.u32 	%rd46, %r46, 4;
	add.s64 	%rd47, %rd1, %rd46;
	ld.global.f32 	%f60, [%rd47];
	add.f32 	%f61, %f59, %f60;
	add.s32 	%r47, %r41, 6;
	mul.wide.u32 	%rd48, %r47, 4;
	add.s64 	%rd49, %rd1, %rd48;
	ld.global.f32 	%f62, [%rd49];
	add.f32 	%f63, %f61, %f62;
	add.s32 	%r48, %r41, 7;
	mul.wide.u32 	%rd50, %r48, 4;
	add.s64 	%rd51, %rd1, %rd50;
	ld.global.f32 	%f64, [%rd51];
	add.f32 	%f82, %f63, %f64;
	add.s32 	%r57, %r57, 8;
$L__BB1_7:
	setp.eq.s32 	%p6, %r11, 0;
	@%p6 bra 	$L__BB1_13;
	and.b32  	%r14, %r23, 3;
	setp.lt.u32 	%p7, %r11, 4;
	@%p7 bra 	$L__BB1_10;
	add.s32 	%r49, %r57, %r1;
	mul.wide.u32 	%rd52, %r49, 4;
	add.s64 	%rd53, %rd1, %rd52;
	ld.global.f32 	%f66, [%rd53];
	add.f32 	%f67, %f82, %f66;
	add.s32 	%r50, %r49, 1;
	mul.wide.u32 	%rd54, %r50, 4;
	add.s64 	%rd55, %rd1, %rd54;
	ld.global.f32 	%f68, [%rd55];
	add.f32 	%f69, %f67, %f68;
	add.s32 	%r51, %r49, 2;
	mul.wide.u32 	%rd56, %r51, 4;
	add.s64 	%rd57, %rd1, %rd56;
	ld.global.f32 	%f70, [%rd57];
	add.f32 	%f71, %f69, %f70;
	add.s32 	%r52, %r49, 3;
	mul.wide.u32 	%rd58, %r52, 4;
	add.s64 	%rd59, %rd1, %rd58;
	ld.global.f32 	%f72, [%rd59];
	add.f32 	%f82, %f71, %f72;
	add.s32 	%r57, %r57, 4;
$L__BB1_10:
	setp.eq.s32 	%p8, %r14, 0;
	@%p8 bra 	$L__BB1_13;
	add.s32 	%r60, %r57, %r1;
	neg.s32 	%r59, %r14;
$L__BB1_12:
	.pragma "nounroll";
	mul.wide.u32 	%rd60, %r60, 4;
	add.s64 	%rd61, %rd1, %rd60;
	ld.global.f32 	%f73, [%rd61];
	add.f32 	%f82, %f82, %f73;
	add.s32 	%r60, %r60, 1;
	add.s32 	%r59, %r59, 1;
	setp.ne.s32 	%p9, %r59, 0;
	@%p9 bra 	$L__BB1_12;
$L__BB1_13:
	cvta.to.global.u64 	%rd62, %rd2;
	mov.u32 	%r53, %tid.x;
	mul.wide.u32 	%rd63, %r53, 4;
	add.s64 	%rd64, %rd62, %rd63;
	st.global.f32 	[%rd64], %f82;
	ret;

}
	// .globl	_Z13addVecEntriesPfS_S_
.visible .entry _Z13addVecEntriesPfS_S_(
	.param .u64 .ptr .align 1 _Z13addVecEntriesPfS_S__param_0,
	.param .u64 .ptr .align 1 _Z13addVecEntriesPfS_S__param_1,
	.param .u64 .ptr .align 1 _Z13addVecEntriesPfS_S__param_2
)
{
	.reg .b32 	%r<5>;
	.reg .b32 	%f<4>;
	.reg .b64 	%rd<11>;

	ld.param.u64 	%rd1, [_Z13addVecEntriesPfS_S__param_0];
	ld.param.u64 	%rd2, [_Z13addVecEntriesPfS_S__param_1];
	ld.param.u64 	%rd3, [_Z13addVecEntriesPfS_S__param_2];
	cvta.to.global.u64 	%rd4, %rd1;
	cvta.to.global.u64 	%rd5, %rd3;
	cvta.to.global.u64 	%rd6, %rd2;
	mov.u32 	%r1, %ctaid.x;
	mov.u32 	%r2, %ntid.x;
	mov.u32 	%r3, %tid.x;
	mad.lo.s32 	%r4, %r1, %r2, %r3;
	mul.wide.s32 	%rd7, %r4, 4;
	add.s64 	%rd8, %rd6, %rd7;
	ld.global.f32 	%f1, [%rd8];
	add.s64 	%rd9, %rd5, %rd7;
	ld.global.f32 	%f2, [%rd9];
	add.f32 	%f3, %f1, %f2;
	add.s64 	%rd10, %rd4, %rd7;
	st.global.f32 	[%rd10], %f3;
	ret;

}
	// .globl	_Z18subtractVecEntriesPfS_S_
.visible .entry _Z18subtractVecEntriesPfS_S_(
	.param .u64 .ptr .align 1 _Z18subtractVecEntriesPfS_S__param_0,
	.param .u64 .ptr .align 1 _Z18subtractVecEntriesPfS_S__param_1,
	.param .u64 .ptr .align 1 _Z18subtractVecEntriesPfS_S__param_2
)
{
	.reg .b32 	%r<5>;
	.reg .b32 	%f<4>;
	.reg .b64 	%rd<11>;

	ld.param.u64 	%rd1, [_Z18subtractVecEntriesPfS_S__param_0];
	ld.param.u64 	%rd2, [_Z18subtractVecEntriesPfS_S__param_1];
	ld.param.u64 	%rd3, [_Z18subtractVecEntriesPfS_S__param_2];
	cvta.to.global.u64 	%rd4, %rd1;
	cvta.to.global.u64 	%rd5, %rd3;
	cvta.to.global.u64 	%rd6, %rd2;
	mov.u32 	%r1, %ctaid.x;
	mov.u32 	%r2, %ntid.x;
	mov.u32 	%r3, %tid.x;
	mad.lo.s32 	%r4, %r1, %r2, %r3;
	mul.wide.s32 	%rd7, %r4, 4;
	add.s64 	%rd8, %rd6, %rd7;
	ld.global.f32 	%f1, [%rd8];
	add.s64 	%rd9, %rd5, %rd7;
	ld.global.f32 	%f2, [%rd9];
	sub.f32 	%f3, %f1, %f2;
	add.s64 	%rd10, %rd4, %rd7;
	st.global.f32 	[%rd10], %f3;
	ret;

}
	// .globl	_Z12scaleEntriesPfS_f
.visible .entry _Z12scaleEntriesPfS_f(
	.param .u64 .ptr .align 1 _Z12scaleEntriesPfS_f_param_0,
	.param .u64 .ptr .align 1 _Z12scaleEntriesPfS_f_param_1,
	.param .f32 _Z12scaleEntriesPfS_f_param_2
)
{
	.reg .b32 	%r<5>;
	.reg .b32 	%f<4>;
	.reg .b64 	%rd<8>;

	ld.param.u64 	%rd1, [_Z12scaleEntriesPfS_f_param_0];
	ld.param.u64 	%rd2, [_Z12scaleEntriesPfS_f_param_1];
	ld.param.f32 	%f1, [_Z12scaleEntriesPfS_f_param_2];
	cvta.to.global.u64 	%rd3, %rd1;
	cvta.to.global.u64 	%rd4, %rd2;
	mov.u32 	%r1, %ctaid.x;
	mov.u32 	%r2, %ntid.x;
	mov.u32 	%r3, %tid.x;
	mad.lo.s32 	%r4, %r1, %r2, %r3;
	mul.wide.s32 	%rd5, %r4, 4;
	add.s64 	%rd6, %rd4, %rd5;
	ld.global.f32 	%f2, [%rd6];
	mul.f32 	%f3, %f1, %f2;
	add.s64 	%rd7, %rd3, %rd5;
	st.global.f32 	[%rd7], %f3;
	ret;

}
	// .globl	_Z15hadamard_kernelPfS_S_
.visible .entry _Z15hadamard_kernelPfS_S_(
	.param .u64 .ptr .align 1 _Z15hadamard_kernelPfS_S__param_0,
	.param .u64 .ptr .align 1 _Z15hadamard_kernelPfS_S__param_1,
	.param .u64 .ptr .align 1 _Z15hadamard_kernelPfS_S__param_2
)
{
	.reg .b32 	%r<5>;
	.reg .b32 	%f<4>;
	.reg .b64 	%rd<11>;

	ld.param.u64 	%rd1, [_Z15hadamard_kernelPfS_S__param_0];
	ld.param.u64 	%rd2, [_Z15hadamard_kernelPfS_S__param_1];
	ld.param.u64 	%rd3, [_Z15hadamard_kernelPfS_S__param_2];
	cvta.to.global.u64 	%rd4, %rd1;
	cvta.to.global.u64 	%rd5, %rd3;
	cvta.to.global.u64 	%rd6, %rd2;
	mov.u32 	%r1, %ctaid.x;
	mov.u32 	%r2, %ntid.x;
	mov.u32 	%r3, %tid.x;
	mad.lo.s32 	%r4, %r1, %r2, %r3;
	mul.wide.s32 	%rd7, %r4, 4;
	add.s64 	%rd8, %rd6, %rd7;
	ld.global.f32 	%f1, [%rd8];
	add.s64 	%rd9, %rd5, %rd7;
	ld.global.f32 	%f2, [%rd9];
	mul.f32 	%f3, %f1, %f2;
	add.s64 	%rd10, %rd4, %rd7;
	st.global.f32 	[%rd10], %f3;
	ret;

}
	// .globl	_Z8initZeroPf
.visible .entry _Z8initZeroPf(
	.param .u64 .ptr .align 1 _Z8initZeroPf_param_0
)
{
	.reg .b32 	%r<6>;
	.reg .b64 	%rd<5>;

	ld.param.u64 	%rd1, [_Z8initZeroPf_param_0];
	cvta.to.global.u64 	%rd2, %rd1;
	mov.u32 	%r1, %ctaid.x;
	mov.u32 	%r2, %ntid.x;
	mov.u32 	%r3, %tid.x;
	mad.lo.s32 	%r4, %r1, %r2, %r3;
	mul.wide.u32 	%rd3, %r4, 4;
	add.s64 	%rd4, %rd2, %rd3;
	mov.b32 	%r5, -1071644672;
	st.global.u32 	[%rd4], %r5;
	ret;

}
	// .globl	_Z16cuda_weight_initPfjfi
.visible .entry _Z16cuda_weight_initPfjfi(
	.param .u64 .ptr .align 1 _Z16cuda_weight_initPfjfi_param_0,
	.param .u32 _Z16cuda_weight_initPfjfi_param_1,
	.param .f32 _Z16cuda_weight_initPfjfi_param_2,
	.param .u32 _Z16cuda_weight_initPfjfi_param_3
)
{
	.local .align 8 .b8 	__local_depot7[48];
	.reg .b64 	%SP;
	.reg .b64 	%SPL;
	.reg .pred 	%p<67>;
	.reg .b32 	%r<1216>;
	.reg .b32 	%f<33>;
	.reg .b64 	%rd<27>;

	mov.u64 	%SPL, __local_depot7;
	ld.param.u64 	%rd10, [_Z16cuda_weight_initPfjfi_param_0];
	ld.param.f32 	%f1, [_Z16cuda_weight_initPfjfi_param_2];
	ld.param.u32 	%r546, [_Z16cuda_weight_initPfjfi_param_3];
	add.u64 	%rd1, %SPL, 0;
	mov.u32 	%r547, %ntid.x;
	mov.u32 	%r1, %ctaid.x;
	mov.u32 	%r548, %tid.x;
	mad.lo.s32 	%r2, %r547, %r1, %r548;
	add.s32 	%r549, %r546, %r2;
	xor.b32  	%r550, %r549, -1429050551;
	mul.lo.s32 	%r551, %r550, 1099087573;
	setp.gt.s32 	%p1, %r549, -1;
	selp.b32 	%r552, -644748465, -1947113066, %p1;
	add.s32 	%r553, %r552, %r551;
	add.s32 	%r3, %r553, 6615241;
	add.s32 	%r950, %r551, 123456789;
	st.local.v2.u32 	[%rd1], {%r3, %r950};
	xor.b32  	%r949, %r551, 362436069;
	add.s32 	%r554, %r552, 521288629;
	st.local.v2.u32 	[%rd1+8], {%r949, %r554};
	xor.b32  	%r555, %r552, 88675123;
	add.s32 	%r946, %r551, 5783321;
	st.local.v2.u32 	[%rd1+16], {%r555, %r946};
	setp.eq.s32 	%p2, %r1, 0;
	@%p2 bra 	$L__BB7_115;
	cvt.u64.u32 	%rd26, %r1;
	mov.b32 	%r933, 0;
$L__BB7_2:
	mov.u64 	%rd3, %rd26;
	and.b64  	%rd4, %rd3, 3;
	setp.eq.s64 	%p3, %rd4, 0;
	@%p3 bra 	$L__BB7_114;
	mul.wide.u32 	%rd12, %r933, 3200;
	mov.u64 	%rd13, precalc_xorwow_matrix;
	add.s64 	%rd5, %rd13, %rd12;
	mov.b32 	%r946, 0;
	mov.u32 	%r947, %r946;
	mov.u32 	%r948, %r946;
	mov.u32 	%r949, %r946;
	mov.u32 	%r950, %r946;
	mov.u32 	%r939, %r946;
$L__BB7_4:
	mul.wide.u32 	%rd14, %r939, 4;
	add.s64 	%rd15, %rd1, %rd14;
	ld.local.u32 	%r17, [%rd15+4];
	shl.b32 	%r18, %r939, 5;
	mov.b32 	%r945, 0;
$L__BB7_5:
	.pragma "nounroll";
	shr.u32 	%r559, %r17, %r945;
	and.b32  	%r560, %r559, 1;
	setp.eq.b32 	%p4, %r560, 1;
	not.pred 	%p5, %p4;
	add.s32 	%r561, %r18, %r945;
	mul.lo.s32 	%r562, %r561, 5;
	mul.wide.u32 	%rd16, %r562, 4;
	add.s64 	%rd6, %rd5, %rd16;
	@%p5 bra 	$L__BB7_7;
	ld.global.u32 	%r563, [%rd6];
	xor.b32  	%r950, %r950, %r563;
	ld.global.u32 	%r564, [%rd6+4];
	xor.b32  	%r949, %r949, %r564;
	ld.global.u32 	%r565, [%rd6+8];
	xor.b32  	%r948, %r948, %r565;
	ld.global.u32 	%r566, [%rd6+12];
	xor.b32  	%r947, %r947, %r566;
	ld.global.u32 	%r567, [%rd6+16];
	xor.b32  	%r946, %r946, %r567;
$L__BB7_7:
	and.b32  	%r569, %r559, 2;
	setp.eq.s32 	%p6, %r569, 0;
	@%p6 bra 	$L__BB7_9;
	ld.global.u32 	%r570, [%rd6+20];
	xor.b32  	%r950, %r950, %r570;
	ld.global.u32 	%r571, [%rd6+24];
	xor.b32  	%r949, %r949, %r571;
	ld.global.u32 	%r572, [%rd6+28];
	xor.b32  	%r948, %r948, %r572;
	ld.global.u32 	%r573, [%rd6+32];
	xor.b32  	%r947, %r947, %r573;
	ld.global.u32 	%r574, [%rd6+36];
	xor.b32  	%r946, %r946, %r574;
$L__BB7_9:
	and.b32  	%r576, %r559, 4;
	setp.eq.s32 	%p7, %r576, 0;
	@%p7 bra 	$L__BB7_11;
	ld.global.u32 	%r577, [%rd6+40];
	xor.b32  	%r950, %r950, %r577;
	ld.global.u32 	%r578, [%rd6+44];
	xor.b32  	%r949, %r949, %r578;
	ld.global.u32 	%r579, [%rd6+48];
	xor.b32  	%r948, %r948, %r579;
	ld.global.u32 	%r580, [%rd6+52];
	xor.b32  	%r947, %r947, %r580;
	ld.global.u32 	%r581, [%rd6+56];
	xor.b32  	%r946, %r946, %r581;
$L__BB7_11:
	and.b32  	%r583, %r559, 8;
	setp.eq.s32 	%p8, %r583, 0;
	@%p8 bra 	$L__BB7_13;
	ld.global.u32 	%r584, [%rd6+60];
	xor.b32  	%r950, %r950, %r584;
	ld.global.u32 	%r585, [%rd6+64];
	xor.b32  	%r949, %r949, %r585;
	ld.global.u32 	%r586, [%rd6+68];
	xor.b32  	%r948, %r948, %r586;
	ld.global.u32 	%r587, [%rd6+72];
	xor.b32  	%r947, %r947, %r587;
	ld.global.u32 	%r588, [%rd6+76];
	xor.b32  	%r946, %r946, %r588;
$L__BB7_13:
	and.b32  	%r590, %r559, 16;
	setp.eq.s32 	%p9, %r590, 0;
	@%p9 bra 	$L__BB7_15;
	ld.global.u32 	%r591, [%rd6+80];
	xor.b32  	%r950, %r950, %r591;
	ld.global.u32 	%r592, [%rd6+84];
	xor.b32  	%r949, %r949, %r592;
	ld.global.u32 	%r593, [%rd6+88];
	xor.b32  	%r948, %r948, %r593;
	ld.global.u32 	%r594, [%rd6+92];
	xor.b32  	%r947, %r947, %r594;
	ld.global.u32 	%r595, [%rd6+96];
	xor.b32  	%r946, %r946, %r595;
$L__BB7_15:
	and.b32  	%r597, %r559, 32;
	setp.eq.s32 	%p10, %r597, 0;
	@%p10 bra 	$L__BB7_17;
	ld.global.u32 	%r598, [%rd6+100];
	xor.b32  	%r950, %r950, %r598;
	ld.global.u32 	%r599, [%rd6+104];
	xor.b32  	%r949, %r949, %r599;
	ld.global.u32 	%r600, [%rd6+108];
	xor.b32  	%r948, %r948, %r600;
	ld.global.u32 	%r601, [%rd6+112];
	xor.b32  	%r947, %r947, %r601;
	ld.global.u32 	%r602, [%rd6+116];
	xor.b32  	%r946, %r946, %r602;
$L__BB7_17:
	and.b32  	%r604, %r559, 64;
	setp.eq.s32 	%p11, %r604, 0;
	@%p11 bra 	$L__BB7_19;
	ld.global.u32 	%r605, [%rd6+120];
	xor.b32  	%r950, %r950, %r605;
	ld.global.u32 	%r606, [%rd6+124];
	xor.b32  	%r949, %r949, %r606;
	ld.global.u32 	%r607, [%rd6+128];
	xor.b32  	%r948, %r948, %r607;
	ld.global.u32 	%r608, [%rd6+132];
	xor.b32  	%r947, %r947, %r608;
	ld.global.u32 	%r609, [%rd6+136];
	xor.b32  	%r946, %r946, %r609;
$L__BB7_19:
	and.b32  	%r611, %r559, 128;
	setp.eq.s32 	%p12, %r611, 0;
	@%p12 bra 	$L__BB7_21;
	ld.global.u32 	%r612, [%rd6+140];
	xor.b32  	%r950, %r950, %r612;
	ld.global.u32 	%r613, [%rd6+144];
	xor.b32  	%r949, %r949, %r613;
	ld.global.u32 	%r614, [%rd6+148];
	xor.b32  	%r948, %r948, %r614;
	ld.global.u32 	%r615, [%rd6+152];
	xor.b32  	%r947, %r947, %r615;
	ld.global.u32 	%r616, [%rd6+156];
	xor.b32  	%r946, %r946, %r616;
$L__BB7_21:
	and.b32  	%r618, %r559, 256;
	setp.eq.s32 	%p13, %r618, 0;
	@%p13 bra 	$L__BB7_23;
	ld.global.u32 	%r619, [%rd6+160];
	xor.b32  	%r950, %r950, %r619;
	ld.global.u32 	%r620, [%rd6+164];
	xor.b32  	%r949, %r949, %r620;
	ld.global.u32 	%r621, [%rd6+168];
	xor.b32  	%r948, %r948, %r621;
	ld.global.u32 	%r622, [%rd6+172];
	xor.b32  	%r947, %r947, %r622;
	ld.global.u32 	%r623, [%rd6+176];
	xor.b32  	%r946, %r946, %r623;
$L__BB7_23:
	and.b32  	%r625, %r559, 512;
	setp.eq.s32 	%p14, %r625, 0;
	@%p14 bra 	$L__BB7_25;
	ld.global.u32 	%r626, [%rd6+180];
	xor.b32  	%r950, %r950, %r626;
	ld.global.u32 	%r627, [%rd6+184];
	xor.b32  	%r949, %r949, %r627;
	ld.global.u32 	%r628, [%rd6+188];
	xor.b32  	%r948, %r948, %r628;
	ld.global.u32 	%r629, [%rd6+192];
	xor.b32  	%r947, %r947, %r629;
	ld.global.u32 	%r630, [%rd6+196];
	xor.b32  	%r946, %r946, %r630;
$L__BB7_25:
	and.b32  	%r632, %r559, 1024;
	setp.eq.s32 	%p15, %r632, 0;
	@%p15 bra 	$L__BB7_27;
	ld.global.u32 	%r633, [%rd6+200];
	xor.b32  	%r950, %r950, %r633;
	ld.global.u32 	%r634, [%rd6+204];
	xor.b32  	%r949, %r949, %r634;
	ld.global.u32 	%r635, [%rd6+208];
	xor.b32  	%r948, %r948, %r635;
	ld.global.u32 	%r636, [%rd6+212];
	xor.b32  	%r947, %r947, %r636;
	ld.global.u32 	%r637, [%rd6+216];
	xor.b32  	%r946, %r946, %r637;
$L__BB7_27:
	and.b32  	%r639, %r559, 2048;
	setp.eq.s32 	%p16, %r639, 0;
	@%p16 bra 	$L__BB7_29;
	ld.global.u32 	%r640, [%rd6+220];
	xor.b32  	%r950, %r950, %r640;
	ld.global.u32 	%r641, [%rd6+224];
	xor.b32  	%r949, %r949, %r641;
	ld.global.u32 	%r642, [%rd6+228];
	xor.b32  	%r948, %r948, %r642;
	ld.global.u32 	%r643, [%rd6+232];
	xor.b32  	%r947, %r947, %r643;
	ld.global.u32 	%r644, [%rd6+236];
	xor.b32  	%r946, %r946, %r644;
$L__BB7_29:
	and.b32  	%r646, %r559, 4096;
	setp.eq.s32 	%p17, %r646, 0;
	@%p17 bra 	$L__BB7_31;
	ld.global.u32 	%r647, [%rd6+240];
	xor.b32  	%r950, %r950, %r647;
	ld.global.u32 	%r648, [%rd6+244];
	xor.b32  	%r949, %r949, %r648;
	ld.global.u32 	%r649, [%rd6+248];
	xor.b32  	%r948, %r948, %r649;
	ld.global.u32 	%r650, [%rd6+252];
	xor.b32  	%r947, %r947, %r650;
	ld.global.u32 	%r651, [%rd6+256];
	xor.b32  	%r946, %r946, %r651;
$L__BB7_31:
	and.b32  	%r653, %r559, 8192;
	setp.eq.s32 	%p18, %r653, 0;
	@%p18 bra 	$L__BB7_33;
	ld.global.u32 	%r654, [%rd6+260];
	xor.b32  	%r950, %r950, %r654;
	ld.global.u32 	%r655, [%rd6+264];
	xor.b32  	%r949, %r949, %r655;
	ld.global.u32 	%r656, [%rd6+268];
	xor.b32  	%r948, %r948, %r656;
	ld.global.u32 	%r657, [%rd6+272];
	xor.b32  	%r947, %r947, %r657;
	ld.global.u32 	%r658, [%rd6+276];
	xor.b32  	%r946, %r946, %r658;
$L__BB7_33:
	and.b32  	%r660, %r559, 16384;
	setp.eq.s32 	%p19, %r660, 0;
	@%p19 bra 	$L__BB7_35;
	ld.global.u32 	%r661, [%rd6+280];
	xor.b32  	%r950, %r950, %r661;
	ld.global.u32 	%r662, [%rd6+284];
	xor.b32  	%r949, %r949, %r662;
	ld.global.u32 	%r663, [%rd6+288];
	xor.b32  	%r948, %r948, %r663;
	ld.global.u32 	%r664, [%rd6+292];
	xor.b32  	%r947, %r947, %r664;
	ld.global.u32 	%r665, [%rd6+296];
	xor.b32  	%r946, %r946, %r665;
$L__BB7_35:
	and.b32  	%r667, %r559, 32768;
	setp.eq.s32 	%p20, %r667, 0;
	@%p20 bra 	$L__BB7_37;
	ld.global.u32 	%r668, [%rd6+300];
	xor.b32  	%r950, %r950, %r668;
	ld.global.u32 	%r669, [%rd6+304];
	xor.b32  	%r949, %r949, %r669;
	ld.global.u32 	%r670, [%rd6+308];
	xor.b32  	%r948, %r948, %r670;
	ld.global.u32 	%r671, [%rd6+312];
	xor.b32  	%r947, %r947, %r671;
	ld.global.u32 	%r672, [%rd6+316];
	xor.b32  	%r946, %r946, %r672;
$L__BB7_37:
	add.s32 	%r945, %r945, 16;
	setp.ne.s32 	%p21, %r945, 32;
	@%p21 bra 	$L__BB7_5;
	mad.lo.s32 	%r673, %r939, -31, %r18;
	add.s32 	%r939, %r673, 1;
	setp.ne.s32 	%p22, %r939, 5;
	@%p22 bra 	$L__BB7_4;
	st.local.u32 	[%rd1+4], %r950;
	st.local.v2.u32 	[%rd1+8], {%r949, %r948};
	st.local.v2.u32 	[%rd1+16], {%r947, %r946};
	setp.eq.s64 	%p23, %rd4, 1;
	@%p23 bra 	$L__BB7_114;
	mov.b32 	%r946, 0;
	mov.u32 	%r1039, %r946;
	mov.u32 	%r1040, %r946;
	mov.u32 	%r949, %r946;
	mov.u32 	%r950, %r946;
	mov.u32 	%r1031, %r946;
$L__BB7_41:
	mul.wide.u32 	%rd17, %r1031, 4;
	add.s64 	%rd18, %rd1, %rd17;
	ld.local.u32 	%r193, [%rd18+4];
	shl.b32 	%r194, %r1031, 5;
	mov.b32 	%r1037, 0;
$L__BB7_42:
	.pragma "nounroll";
	shr.u32 	%r676, %r193, %r1037;
	and.b32  	%r677, %r676, 1;
	setp.eq.b32 	%p24, %r677, 1;
	not.pred 	%p25, %p24;
	add.s32 	%r678, %r194, %r1037;
	mul.lo.s32 	%r679, %r678, 5;
	mul.wide.u32 	%rd19, %r679, 4;
	add.s64 	%rd7, %rd5, %rd19;
	@%p25 bra 	$L__BB7_44;
	ld.global.u32 	%r680, [%rd7];
	xor.b32  	%r950, %r950, %r680;
	ld.global.u32 	%r681, [%rd7+4];
	xor.b32  	%r949, %r949, %r681;
	ld.global.u32 	%r682, [%rd7+8];
	xor.b32  	%r1040, %r1040, %r682;
	ld.global.u32 	%r683, [%rd7+12];
	xor.b32  	%r1039, %r1039, %r683;
	ld.global.u32 	%r684, [%rd7+16];
	xor.b32  	%r946, %r946, %r684;
$L__BB7_44:
	and.b32  	%r686, %r676, 2;
	setp.eq.s32 	%p26, %r686, 0;
	@%p26 bra 	$L__BB7_46;
	ld.global.u32 	%r687, [%rd7+20];
	xor.b32  	%r950, %r950, %r687;
	ld.global.u32 	%r688, [%rd7+24];
	xor.b32  	%r949, %r949, %r688;
	ld.global.u32 	%r689, [%rd7+28];
	xor.b32  	%r1040, %r1040, %r689;
	ld.global.u32 	%r690, [%rd7+32];
	xor.b32  	%r1039, %r1039, %r690;
	ld.global.u32 	%r691, [%rd7+36];
	xor.b32  	%r946, %r946, %r691;
$L__BB7_46:
	and.b32  	%r693, %r676, 4;
	setp.eq.s32 	%p27, %r693, 0;
	@%p27 bra 	$L__BB7_48;
	ld.global.u32 	%r694, [%rd7+40];
	xor.b32  	%r950, %r950, %r694;
	ld.global.u32 	%r695, [%rd7+44];
	xor.b32  	%r949, %r949, %r695;
	ld.global.u32 	%r696, [%rd7+48];
	xor.b32  	%r1040, %r1040, %r696;
	ld.global.u32 	%r697, [%rd7+52];
	xor.b32  	%r1039, %r1039, %r697;
	ld.global.u32 	%r698, [%rd7+56];
	xor.b32  	%r946, %r946, %r698;
$L__BB7_48:
	and.b32  	%r700, %r676, 8;
	setp.eq.s32 	%p28, %r700, 0;
	@%p28 bra 	$L__BB7_50;
	ld.global.u32 	%r701, [%rd7+60];
	xor.b32  	%r950, %r950, %r701;
	ld.global.u32 	%r702, [%rd7+64];
	xor.b32  	%r949, %r949, %r702;
	ld.global.u32 	%r703, [%rd7+68];
	xor.b32  	%r1040, %r1040, %r703;
	ld.global.u32 	%r704, [%rd7+72];
	xor.b32  	%r1039, %r1039, %r704;
	ld.global.u32 	%r705, [%rd7+76];
	xor.b32  	%r946, %r946, %r705;
$L__BB7_50:
	and.b32  	%r707, %r676, 16;
	setp.eq.s32 	%p29, %r707, 0;
	@%p29 bra 	$L__BB7_52;
	ld.global.u32 	%r708, [%rd7+80];
	xor.b32  	%r950, %r950, %r708;
	ld.global.u32 	%r709, [%rd7+84];
	xor.b32  	%r949, %r949, %r709;
	ld.global.u32 	%r710, [%rd7+88];
	xor.b32  	%r1040, %r1040, %r710;
	ld.global.u32 	%r711, [%rd7+92];
	xor.b32  	%r1039, %r1039, %r711;
	ld.global.u32 	%r712, [%rd7+96];
	xor.b32  	%r946, %r946, %r712;
$L__BB7_52:
	and.b32  	%r714, %r676, 32;
	setp.eq.s32 	%p30, %r714, 0;
	@%p30 bra 	$L__BB7_54;
	ld.global.u32 	%r715, [%rd7+100];
	xor.b32  	%r950, %r950, %r715;
	ld.global.u32 	%r716, [%rd7+104];
	xor.b32  	%r949, %r949, %r716;
	ld.global.u32 	%r717, [%rd7+108];
	xor.b32  	%r1040, %r1040, %r717;
	ld.global.u32 	%r718, [%rd7+112];
	xor.b32  	%r1039, %r1039, %r718;
	ld.global.u32 	%r719, [%rd7+116];
	xor.b32  	%r946, %r946, %r719;
$L__BB7_54:
	and.b32  	%r721, %r676, 64;
	setp.eq.s32 	%p31, %r721, 0;
	@%p31 bra 	$L__BB7_56;
	ld.global.u32 	%r722, [%rd7+120];
	xor.b32  	%r950, %r950, %r722;
	ld.global.u32 	%r723, [%rd7+124];
	xor.b32  	%r949, %r949, %r723;
	ld.global.u32 	%r724, [%rd7+128];
	xor.b32  	%r1040, %r1040, %r724;
	ld.global.u32 	%r725, [%rd7+132];
	xor.b32  	%r1039, %r1039, %r725;
	ld.global.u32 	%r726, [%rd7+136];
	xor.b32  	%r946, %r946, %r726;
$L__BB7_56:
	and.b32  	%r728, %r676, 128;
	setp.eq.s32 	%p32, %r728, 0;
	@%p32 bra 	$L__BB7_58;
	ld.global.u32 	%r729, [%rd7+140];
	xor.b32  	%r950, %r950, %r729;
	ld.global.u32 	%r730, [%rd7+144];
	xor.b32  	%r949, %r949, %r730;
	ld.global.u32 	%r731, [%rd7+148];
	xor.b32  	%r1040, %r1040, %r731;
	ld.global.u32 	%r732, [%rd7+152];
	xor.b32  	%r1039, %r1039, %r732;
	ld.global.u32 	%r733, [%rd7+156];
	xor.b32  	%r946, %r946, %r733;
$L__BB7_58:
	and.b32  	%r735, %r676, 256;
	setp.eq.s32 	%p33, %r735, 0;
	@%p33 bra 	$L__BB7_60;
	ld.global.u32 	%r736, [%rd7+160];
	xor.b32  	%r950, %r950, %r736;
	ld.global.u32 	%r737, [%rd7+164];
	xor.b32  	%r949, %r949, %r737;
	ld.global.u32 	%r738, [%rd7+168];
	xor.b32  	%r1040, %r1040, %r738;
	ld.global.u32 	%r739, [%rd7+172];
	xor.b32  	%r1039, %r1039, %r739;
	ld.global.u32 	%r740, [%rd7+176];
	xor.b32  	%r946, %r946, %r740;
$L__BB7_60:
	and.b32  	%r742, %r676, 512;
	setp.eq.s32 	%p34, %r742, 0;
	@%p34 bra 	$L__BB7_62;
	ld.global.u32 	%r743, [%rd7+180];
	xor.b32  	%r950, %r950, %r743;
	ld.global.u32 	%r744, [%rd7+184];
	xor.b32  	%r949, %r949, %r744;
	ld.global.u32 	%r745, [%rd7+188];
	xor.b32  	%r1040, %r1040, %r745;
	ld.global.u32 	%r746, [%rd7+192];
	xor.b32  	%r1039, %r1039, %r746;
	ld.global.u32 	%r747, [%rd7+196];
	xor.b32  	%r946, %r946, %r747;
$L__BB7_62:
	and.b32  	%r749, %r676, 1024;
	setp.eq.s32 	%p35, %r749, 0;
	@%p35 bra 	$L__BB7_64;
	ld.global.u32 	%r750, [%rd7+200];
	xor.b32  	%r950, %r950, %r750;
	ld.global.u32 	%r751, [%rd7+204];
	xor.b32  	%r949, %r949, %r751;
	ld.global.u32 	%r752, [%rd7+208];
	xor.b32  	%r1040, %r1040, %r752;
	ld.global.u32 	%r753, [%rd7+212];
	xor.b32  	%r1039, %r1039, %r753;
	ld.global.u32 	%r754, [%rd7+216];
	xor.b32  	%r946, %r946, %r754;
$L__BB7_64:
	and.b32  	%r756, %r676, 2048;
	setp.eq.s32 	%p36, %r756, 0;
	@%p36 bra 	$L__BB7_66;
	ld.global.u32 	%r757, [%rd7+220];
	xor.b32  	%r950, %r950, %r757;
	ld.global.u32 	%r758, [%rd7+224];
	xor.b32  	%r949, %r949, %r758;
	ld.global.u32 	%r759, [%rd7+228];
	xor.b32  	%r1040, %r1040, %r759;
	ld.global.u32 	%r760, [%rd7+232];
	xor.b32  	%r1039, %r1039, %r760;
	ld.global.u32 	%r761, [%rd7+236];
	xor.b32  	%r946, %r946, %r761;
$L__BB7_66:
	and.b32  	%r763, %r676, 4096;
	setp.eq.s32 	%p37, %r763, 0;
	@%p37 bra 	$L__BB7_68;
	ld.global.u32 	%r764, [%rd7+240];
	xor.b32  	%r950, %r950, %r764;
	ld.global.u32 	%r765, [%rd7+244];
	xor.b32  	%r949, %r949, %r765;
	ld.global.u32 	%r766, [%rd7+248];
	xor.b32  	%r1040, %r1040, %r766;
	ld.global.u32 	%r767, [%rd7+252];
	xor.b32  	%r1039, %r1039, %r767;
	ld.global.u32 	%r768, [%rd7+256];
	xor.b32  	%r946, %r946, %r768;
$L__BB7_68:
	and.b32  	%r770, %r676, 8192;
	setp.eq.s32 	%p38, %r770, 0;
	@%p38 bra 	$L__BB7_70;
	ld.global.u32 	%r771, [%rd7+260];
	xor.b32  	%r950, %r950, %r771;
	ld.global.u32 	%r772, [%rd7+264];
	xor.b32  	%r949, %r949, %r772;
	ld.global.u32 	%r773, [%rd7+268];
	xor.b32  	%r1040, %r1040, %r773;
	ld.global.u32 	%r774, [%rd7+272];
	xor.b32  	%r1039, %r1039, %r774;
	ld.global.u32 	%r775, [%rd7+276];
	xor.b32  	%r946, %r946, %r775;
$L__BB7_70:
	and.b32  	%r777, %r676, 16384;
	setp.eq.s32 	%p39, %r777, 0;
	@%p39 bra 	$L__BB7_72;
	ld.global.u32 	%r778, [%rd7+280];
	xor.b32  	%r950, %r950, %r778;
	ld.global.u32 	%r779, [%rd7+284];
	xor.b32  	%r949, %r949, %r779;
	ld.global.u32 	%r780, [%rd7+288];
	xor.b32  	%r1040, %r1040, %r780;
	ld.global.u32 	%r781, [%rd7+292];
	xor.b32  	%r1039, %r1039, %r781;
	ld.global.u32 	%r782, [%rd7+296];
	xor.b32  	%r946, %r946, %r782;
$L__BB7_72:
	and.b32  	%r784, %r676, 32768;
	setp.eq.s32 	%p40, %r784, 0;
	@%p40 bra 	$L__BB7_74;
	ld.global.u32 	%r785, [%rd7+300];
	xor.b32  	%r950, %r950, %r785;
	ld.global.u32 	%r786, [%rd7+304];
	xor.b32  	%r949, %r949, %r786;
	ld.global.u32 	%r787, [%rd7+308];
	xor.b32  	%r1040, %r1040, %r787;
	ld.global.u32 	%r788, [%rd7+312];
	xor.b32  	%r1039, %r1039, %r788;
	ld.global.u32 	%r789, [%rd7+316];
	xor.b32  	%r946, %r946, %r789;
$L__BB7_74:
	add.s32 	%r1037, %r1037, 16;
	setp.ne.s32 	%p41, %r1037, 32;
	@%p41 bra 	$L__BB7_42;
	mad.lo.s32 	%r790, %r1031, -31, %r194;
	add.s32 	%r1031, %r790, 1;
	setp.ne.s32 	%p42, %r1031, 5;
	@%p42 bra 	$L__BB7_41;
	st.local.u32 	[%rd1+4], %r950;
	st.local.v2.u32 	[%rd1+8], {%r949, %r1040};
	st.local.v2.u32 	[%rd1+16], {%r1039, %r946};
	setp.ne.s64 	%p43, %rd4, 3;
	@%p43 bra 	$L__BB7_114;
	mov.b32 	%r946, 0;
	mov.u32 	%r1131, %r946;
	mov.u32 	%r1132, %r946;
	mov.u32 	%r949, %r946;
	mov.u32 	%r950, %r946;
	mov.u32 	%r1123, %r946;
$L__BB7_78:
	mul.wide.u32 	%rd20, %r1123, 4;
	add.s64 	%rd21, %rd1, %rd20;
	ld.local.u32 	%r369, [%rd21+4];
	shl.b32 	%r370, %r1123, 5;
	mov.b32 	%r1129, 0;
$L__BB7_79:
	.pragma "nounroll";
	shr.u32 	%r793, %r369, %r1129;
	and.b32  	%r794, %r793, 1;
	setp.eq.b32 	%p44, %r794, 1;
	not.pred 	%p45, %p44;
	add.s32 	%r795, %r370, %r1129;
	mul.lo.s32 	%r796, %r795, 5;
	mul.wide.u32 	%rd22, %r796, 4;
	add.s64 	%rd8, %rd5, %rd22;
	@%p45 bra 	$L__BB7_81;
	ld.global.u32 	%r797, [%rd8];
	xor.b32  	%r950, %r950, %r797;
	ld.global.u32 	%r798, [%rd8+4];
	xor.b32  	%r949, %r949, %r798;
	ld.global.u32 	%r799, [%rd8+8];
	xor.b32  	%r1132, %r1132, %r799;
	ld.global.u32 	%r800, [%rd8+12];
	xor.b32  	%r1131, %r1131, %r800;
	ld.global.u32 	%r801, [%rd8+16];
	xor.b32  	%r946, %r946, %r801;
$L__BB7_81:
	and.b32  	%r803, %r793, 2;
	setp.eq.s32 	%p46, %r803, 0;
	@%p46 bra 	$L__BB7_83;
	ld.global.u32 	%r804, [%rd8+20];
	xor.b32  	%r950, %r950, %r804;
	ld.global.u32 	%r805, [%rd8+24];
	xor.b32  	%r949, %r949, %r805;
	ld.global.u32 	%r806, [%rd8+28];
	xor.b32  	%r1132, %r1132, %r806;
	ld.global.u32 	%r807, [%rd8+32];
	xor.b32  	%r1131, %r1131, %r807;
	ld.global.u32 	%r808, [%rd8+36];
	xor.b32  	%r946, %r946, %r808;
$L__BB7_83:
	and.b32  	%r810, %r793, 4;
	setp.eq.s32 	%p47, %r810, 0;
	@%p47 bra 	$L__BB7_85;
	ld.global.u32 	%r811, [%rd8+40];
	xor.b32  	%r950, %r950, %r811;
	ld.global.u32 	%r812, [%rd8+44];
	xor.b32  	%r949, %r949, %r812;
	ld.global.u32 	%r813, [%rd8+48];
	xor.b32  	%r1132, %r1132, %r813;
	ld.global.u32 	%r814, [%rd8+52];
	xor.b32  	%r1131, %r1131, %r814;
	ld.global.u32 	%r815, [%rd8+56];
	xor.b32  	%r946, %r946, %r815;
$L__BB7_85:
	and.b32  	%r817, %r793, 8;
	setp.eq.s32 	%p48, %r817, 0;
	@%p48 bra 	$L__BB7_87;
	ld.global.u32 	%r818, [%rd8+60];
	xor.b32  	%r950, %r950, %r818;
	ld.global.u32 	%r819, [%rd8+64];
	xor.b32  	%r949, %r949, %r819;
	ld.global.u32 	%r820, [%rd8+68];
	xor.b32  	%r1132, %r1132, %r820;
	ld.global.u32 	%r821, [%rd8+72];
	xor.b32  	%r1131, %r1131, %r821;
	ld.global.u32 	%r822, [%rd8+76];
	xor.b32  	%r946, %r946, %r822;
$L__BB7_87:
	and.b32  	%r824, %r793, 16;
	setp.eq.s32 	%p49, %r824, 0;
	@%p49 bra 	$L__BB7_89;
	ld.global.u32 	%r825, [%rd8+80];
	xor.b32  	%r950, %r950, %r825;
	ld.global.u32 	%r826, [%rd8+84];
	xor.b32  	%r949, %r949, %r826;
	ld.global.u32 	%r827, [%rd8+88];
	xor.b32  	%r1132, %r1132, %r827;
	ld.global.u32 	%r828, [%rd8+92];
	xor.b32  	%r1131, %r1131, %r828;
	ld.global.u32 	%r829, [%rd8+96];
	xor.b32  	%r946, %r946, %r829;
$L__BB7_89:
	and.b32  	%r831, %r793, 32;
	setp.eq.s32 	%p50, %r831, 0;
	@%p50 bra 	$L__BB7_91;
	ld.global.u32 	%r832, [%rd8+100];
	xor.b32  	%r950, %r950, %r832;
	ld.global.u32 	%r833, [%rd8+104];
	xor.b32  	%r949, %r949, %r833;
	ld.global.u32 	%r834, [%rd8+108];
	xor.b32  	%r1132, %r1132, %r834;
	ld.global.u32 	%r835, [%rd8+112];
	xor.b32  	%r1131, %r1131, %r835;
	ld.global.u32 	%r836, [%rd8+116];
	xor.b32  	%r946, %r946, %r836;
$L__BB7_91:
	and.b32  	%r838, %r793, 64;
	setp.eq.s32 	%p51, %r838, 0;
	@%p51 bra 	$L__BB7_93;
	ld.global.u32 	%r839, [%rd8+120];
	xor.b32  	%r950, %r950, %r839;
	ld.global.u32 	%r840, [%rd8+124];
	xor.b32  	%r949, %r949, %r840;
	ld.global.u32 	%r841, [%rd8+128];
	xor.b32  	%r1132, %r1132, %r841;
	ld.global.u32 	%r842, [%rd8+132];
	xor.b32  	%r1131, %r1131, %r842;
	ld.global.u32 	%r843, [%rd8+136];
	xor.b32  	%r946, %r946, %r843;
$L__BB7_93:
	and.b32  	%r845, %r793, 128;
	setp.eq.s32 	%p52, %r845, 0;
	@%p52 bra 	$L__BB7_95;
	ld.global.u32 	%r846, [%rd8+140];
	xor.b32  	%r950, %r950, %r846;
	ld.global.u32 	%r847, [%rd8+144];
	xor.b32  	%r949, %r949, %r847;
	ld.global.u32 	%r848, [%rd8+148];
	xor.b32  	%r1132, %r1132, %r848;
	ld.global.u32 	%r849, [%rd8+152];
	xor.b32  	%r1131, %r1131, %r849;
	ld.global.u32 	%r850, [%rd8+156];
	xor.b32  	%r946, %r946, %r850;
$L__BB7_95:
	and.b32  	%r852, %r793, 256;
	setp.eq.s32 	%p53, %r852, 0;
	@%p53 bra 	$L__BB7_97;
	ld.global.u32 	%r853, [%rd8+160];
	xor.b32  	%r950, %r950, %r853;
	ld.global.u32 	%r854, [%rd8+164];
	xor.b32  	%r949, %r949, %r854;
	ld.global.u32 	%r855, [%rd8+168];
	xor.b32  	%r1132, %r1132, %r855;
	ld.global.u32 	%r856, [%rd8+172];
	xor.b32  	%r1131, %r1131, %r856;
	ld.global.u32 	%r857, [%rd8+176];
	xor.b32  	%r946, %r946, %r857;
$L__BB7_97:
	and.b32  	%r859, %r793, 512;
	setp.eq.s32 	%p54, %r859, 0;
	@%p54 bra 	$L__BB7_99;
	ld.global.u32 	%r860, [%rd8+180];
	xor.b32  	%r950, %r950, %r860;
	ld.global.u32 	%r861, [%rd8+184];
	xor.b32  	%r949, %r949, %r861;
	ld.global.u32 	%r862, [%rd8+188];
	xor.b32  	%r1132, %r1132, %r862;
	ld.global.u32 	%r863, [%rd8+192];
	xor.b32  	%r1131, %r1131, %r863;
	ld.global.u32 	%r864, [%rd8+196];
	xor.b32  	%r946, %r946, %r864;
$L__BB7_99:
	and.b32  	%r866, %r793, 1024;
	setp.eq.s32 	%p55, %r866, 0;
	@%p55 bra 	$L__BB7_101;
	ld.global.u32 	%r867, [%rd8+200];
	xor.b32  	%r950, %r950, %r867;
	ld.global.u32 	%r868, [%rd8+204];
	xor.b32  	%r949, %r949, %r868;
	ld.global.u32 	%r869, [%rd8+208];
	xor.b32  	%r1132, %r1132, %r869;
	ld.global.u32 	%r870, [%rd8+212];
	xor.b32  	%r1131, %r1131, %r870;
	ld.global.u32 	%r871, [%rd8+216];
	xor.b32  	%r946, %r946, %r871;
$L__BB7_101:
	and.b32  	%r873, %r793, 2048;
	setp.eq.s32 	%p56, %r873, 0;
	@%p56 bra 	$L__BB7_103;
	ld.global.u32 	%r874, [%rd8+220];
	xor.b32  	%r950, %r950, %r874;
	ld.global.u32 	%r875, [%rd8+224];
	xor.b32  	%r949, %r949, %r875;
	ld.global.u32 	%r876, [%rd8+228];
	xor.b32  	%r1132, %r1132, %r876;
	ld.global.u32 	%r877, [%rd8+232];
	xor.b32  	%r1131, %r1131, %r877;
	ld.global.u32 	%r878, [%rd8+236];
	xor.b32  	%r946, %r946, %r878;
$L__BB7_103:
	and.b32  	%r880, %r793, 4096;
	setp.eq.s32 	%p57, %r880, 0;
	@%p57 bra 	$L__BB7_105;
	ld.global.u32 	%r881, [%rd8+240];
	xor.b32  	%r950, %r950, %r881;
	ld.global.u32 	%r882, [%rd8+244];
	xor.b32  	%r949, %r949, %r882;
	ld.global.u32 	%r883, [%rd8+248];
	xor.b32  	%r1132, %r1132, %r883;
	ld.global.u32 	%r884, [%rd8+252];
	xor.b32  	%r1131, %r1131, %r884;
	ld.global.u32 	%r885, [%rd8+256];
	xor.b32  	%r946, %r946, %r885;
$L__BB7_105:
	and.b32  	%r887, %r793, 8192;
	setp.eq.s32 	%p58, %r887, 0;
	@%p58 bra 	$L__BB7_107;
	ld.global.u32 	%r888, [%rd8+260];
	xor.b32  	%r950, %r950, %r888;
	ld.global.u32 	%r889, [%rd8+264];
	xor.b32  	%r949, %r949, %r889;
	ld.global.u32 	%r890, [%rd8+268];
	xor.b32  	%r1132, %r1132, %r890;
	ld.global.u32 	%r891, [%rd8+272];
	xor.b32  	%r1131, %r1131, %r891;
	ld.global.u32 	%r892, [%rd8+276];
	xor.b32  	%r946, %r946, %r892;
$L__BB7_107:
	and.b32  	%r894, %r793, 16384;
	setp.eq.s32 	%p59, %r894, 0;
	@%p59 bra 	$L__BB7_109;
	ld.global.u32 	%r895, [%rd8+280];
	xor.b32  	%r950, %r950, %r895;
	ld.global.u32 	%r896, [%rd8+284];
	xor.b32  	%r949, %r949, %r896;
	ld.global.u32 	%r897, [%rd8+288];
	xor.b32  	%r1132, %r1132, %r897;
	ld.global.u32 	%r898, [%rd8+292];
	xor.b32  	%r1131, %r1131, %r898;
	ld.global.u32 	%r899, [%rd8+296];
	xor.b32  	%r946, %r946, %r899;
$L__BB7_109:
	and.b32  	%r901, %r793, 32768;
	setp.eq.s32 	%p60, %r901, 0;
	@%p60 bra 	$L__BB7_111;
	ld.global.u32 	%r902, [%rd8+300];
	xor.b32  	%r950, %r950, %r902;
	ld.global.u32 	%r903, [%rd8+304];
	xor.b32  	%r949, %r949, %r903;
	ld.global.u32 	%r904, [%rd8+308];
	xor.b32  	%r1132, %r1132, %r904;
	ld.global.u32 	%r905, [%rd8+312];
	xor.b32  	%r1131, %r1131, %r905;
	ld.global.u32 	%r906, [%rd8+316];
	xor.b32  	%r946, %r946, %r906;
$L__BB7_111:
	add.s32 	%r1129, %r1129, 16;
	setp.ne.s32 	%p61, %r1129, 32;
	@%p61 bra 	$L__BB7_79;
	mad.lo.s32 	%r907, %r1123, -31, %r370;
	add.s32 	%r1123, %r907, 1;
	setp.ne.s32 	%p62, %r1123, 5;
	@%p62 bra 	$L__BB7_78;
	st.local.u32 	[%rd1+4], %r950;
	st.local.v2.u32 	[%rd1+8], {%r949, %r1132};
	st.local.v2.u32 	[%rd1+16], {%r1131, %r946};
$L__BB7_114:
	shr.u64 	%rd26, %rd3, 2;
	add.s32 	%r933, %r933, 1;
	setp.gt.u64 	%p63, %rd3, 3;
	@%p63 bra 	$L__BB7_2;
$L__BB7_115:
	shr.u32 	%r908, %r950, 2;
	xor.b32  	%r909, %r908, %r950;
	shl.b32 	%r910, %r946, 4;
	shl.b32 	%r911, %r909, 1;
	xor.b32  	%r912, %r911, %r910;
	xor.b32  	%r913, %r912, %r909;
	xor.b32  	%r914, %r913, %r946;
	add.s32 	%r915, %r3, %r914;
	add.s32 	%r916, %r915, 362437;
	shr.u32 	%r917, %r949, 2;
	xor.b32  	%r918, %r917, %r949;
	shl.b32 	%r919, %r914, 4;
	shl.b32 	%r920, %r918, 1;
	xor.b32  	%r921, %r920, %r919;
	xor.b32  	%r922, %r921, %r918;
	xor.b32  	%r923, %r922, %r914;
	add.s32 	%r924, %r3, %r923;
	add.s32 	%r925, %r924, 724874;
	cvt.rn.f32.u32 	%f2, %r916;
	fma.rn.f32 	%f3, %f2, 0f2F800000, 0f2F000000;
	cvt.rn.f32.u32 	%f4, %r925;
	fma.rn.f32 	%f5, %f4, 0f30C90FDB, 0f30490FDB;
	setp.lt.f32 	%p64, %f3, 0f00800000;
	mul.f32 	%f6, %f3, 0f4B000000;
	selp.f32 	%f7, %f6, %f3, %p64;
	selp.f32 	%f8, 0fC1B80000, 0f00000000, %p64;
	mov.b32 	%r926, %f7;
	add.s32 	%r927, %r926, -1059760811;
	and.b32  	%r928, %r927, -8388608;
	sub.s32 	%r929, %r926, %r928;
	mov.b32 	%f9, %r929;
	cvt.rn.f32.s32 	%f10, %r928;
	fma.rn.f32 	%f11, %f10, 0f34000000, %f8;
	add.f32 	%f12, %f9, 0fBF800000;
	fma.rn.f32 	%f13, %f12, 0fBE055027, 0f3E1039F6;
	fma.rn.f32 	%f14, %f13, %f12, 0fBDF8CDCC;
	fma.rn.f32 	%f15, %f14, %f12, 0f3E0F2955;
	fma.rn.f32 	%f16, %f15, %f12, 0fBE2AD8B9;
	fma.rn.f32 	%f17, %f16, %f12, 0f3E4CED0B;
	fma.rn.f32 	%f18, %f17, %f12, 0fBE7FFF22;
	fma.rn.f32 	%f19, %f18, %f12, 0f3EAAAA78;
	fma.rn.f32 	%f20, %f19, %f12, 0fBF000000;
	mul.f32 	%f21, %f12, %f20;
	fma.rn.f32 	%f22, %f21, %f12, %f12;
	fma.rn.f32 	%f23, %f11, 0f3F317218, %f22;
	setp.gt.u32 	%p65, %r926, 2139095039;
	fma.rn.f32 	%f24, %f7, 0f7F800000, 0f7F800000;
	selp.f32 	%f25, %f24, %f23, %p65;
	setp.eq.f32 	%p66, %f7, 0f00000000;
	mul.f32 	%f26, %f25, 0fC0000000;
	selp.f32 	%f27, 0f7F800000, %f26, %p66;
	sqrt.rn.f32 	%f28, %f27;
	sin.approx.f32 	%f29, %f5;
	mul.f32 	%f30, %f28, %f29;
	cvta.to.global.u64 	%rd23, %rd10;
	sqrt.rn.f32 	%f31, %f1;
	mul.f32 	%f32, %f30, %f31;
	mul.wide.s32 	%rd24, %r2, 4;
	add.s64 	%rd25, %rd23, %rd24;
	st.global.f32 	[%rd25], %f32;
	ret;

}
	// .globl	_Z15reluGrad_kernelPfS_
.visible .entry _Z15reluGrad_kernelPfS_(
	.param .u64 .ptr .align 1 _Z15reluGrad_kernelPfS__param_0,
	.param .u64 .ptr .align 1 _Z15reluGrad_kernelPfS__param_1
)
{
	.reg .pred 	%p<2>;
	.reg .b32 	%r<7>;
	.reg .b32 	%f<2>;
	.reg .b64 	%rd<11>;

	ld.param.u64 	%rd2, [_Z15reluGrad_kernelPfS__param_0];
	ld.param.u64 	%rd3, [_Z15reluGrad_kernelPfS__param_1];
	cvta.to.global.u64 	%rd1, %rd2;
	cvta.to.global.u64 	%rd4, %rd3;
	mov.u32 	%r2, %ctaid.x;
	mov.u32 	%r3, %ntid.x;
	mov.u32 	%r4, %tid.x;
	mad.lo.s32 	%r1, %r2, %r3, %r4;
	mul.wide.s32 	%rd5, %r1, 4;
	add.s64 	%rd6, %rd4, %rd5;
	ld.global.f32 	%f1, [%rd6];
	setp.leu.f32 	%p1, %f1, 0f00000000;
	@%p1 bra 	$L__BB8_2;
	add.s64 	%rd10, %rd1, %rd5;
	mov.b32 	%r6, 1065353216;
	st.global.u32 	[%rd10], %r6;
	bra.uni 	$L__BB8_3;
$L__BB8_2:
	add.s64 	%rd8, %rd1, %rd5;
	mov.b32 	%r5, 0;
	st.global.u32 	[%rd8], %r5;
$L__BB8_3:
	ret;

}


// ===== COMPILED SASS (sm_100) =====

	.target	sm_100

	.elftype	@"ET_EXEC"


//--------------------- .note.nv.tkinfo           --------------------------
	.section	.note.nv.tkinfo,"",@"SHT_NOTE"
	.sectionflags	@"SHF_NOTE_NV_TKINFO"
	.tkinfo
        /*0018*/ 	.word	0x00000002
        /*0030*/ 	.string	""
        /*0030*/ 	.string	"ptxas"
        /*0030*/ 	.string	"Cuda compilation tools, release 13.0, V13.0.88"
        /*0030*/ 	.string	"Build cuda_13.0.r13.0/compiler.36424714_0"
        /*0030*/ 	.string	"-arch sm_100 -m 64 "



//--------------------- .note.nv.cuinfo           --------------------------
	.section	.note.nv.cuinfo,"",@"SHT_NOTE"
	.sectionflags	@"SHF_NOTE_NV_CUINFO"
        /*0018*/ 	.short	0x0002
        /*001a*/ 	.short	0x0064
        /*001c*/ 	.short	0x0082
	.zero		2


//--------------------- .nv.info                  --------------------------
	.section	.nv.info,"",@"SHT_CUDA_INFO"
	.align	4


	//----- nvinfo : EIATTR_REGCOUNT
	.align		4
        /*0000*/ 	.byte	0x04, 0x2f
        /*0002*/ 	.short	(.L_10 - .L_9)
	.align		4
.L_9:
        /*0004*/ 	.word	index@(_Z9matmulColPfS_)
        /*0008*/ 	.word	0x0000000c


	//----- nvinfo : EIATTR_FRAME_SIZE
	.align		4
.L_10:
        /*000c*/ 	.byte	0x04, 0x11
        /*000e*/ 	.short	(.L_12 - .L_11)
	.align		4
.L_11:
        /*0010*/ 	.word	index@(_Z9matmulColPfS_)
        /*0014*/ 	.word	0x00000000


	//----- nvinfo : EIATTR_REGCOUNT
	.align		4
.L_12:
        /*0018*/ 	.byte	0x04, 0x2f
        /*001a*/ 	.short	(.L_14 - .L_13)
	.align		4
.L_13:
        /*001c*/ 	.word	index@(_Z24matmulAddScaledVectorRowPfS_i)
        /*0020*/ 	.word	0x00000020


	//----- nvinfo : EIATTR_FRAME_SIZE
	.align		4
.L_14:
        /*0024*/ 	.byte	0x04, 0x11
        /*0026*/ 	.short	(.L_16 - .L_15)
	.align		4
.L_15:
        /*0028*/ 	.word	index@(_Z24matmulAddScaledVectorRowPfS_i)
        /*002c*/ 	.word	0x00000000


	//----- nvinfo : EIATTR_REGCOUNT
	.align		4
.L_16:
        /*0030*/ 	.byte	0x04, 0x2f
        /*0032*/ 	.short	(.L_18 - .L_17)
	.align		4
.L_17:
        /*0034*/ 	.word	index@(_Z13addVecEntriesPfS_S_)
        /*0038*/ 	.word	0x0000000c


	//----- nvinfo : EIATTR_FRAME_SIZE
	.align		4
.L_18:
        /*003c*/ 	.byte	0x04, 0x11
        /*003e*/ 	.short	(.L_20 - .L_19)
	.align		4
.L_19:
        /*0040*/ 	.word	index@(_Z13addVecEntriesPfS_S_)
        /*0044*/ 	.word	0x00000000


	//----- nvinfo : EIATTR_REGCOUNT
	.align		4
.L_20:
        /*0048*/ 	.byte	0x04, 0x2f
        /*004a*/ 	.short	(.L_22 - .L_21)
	.align		4
.L_21:
        /*004c*/ 	.word	index@(_Z18subtractVecEntriesPfS_S_)
        /*0050*/ 	.word	0x0000000c


	//----- nvinfo : EIATTR_FRAME_SIZE
	.align		4
.L_22:
        /*0054*/ 	.byte	0x04, 0x11
        /*0056*/ 	.short	(.L_24 - .L_23)
	.align		4
.L_23:
        /*0058*/ 	.word	index@(_Z18subtractVecEntriesPfS_S_)
        /*005c*/ 	.word	0x00000000


	//----- nvinfo : EIATTR_REGCOUNT
	.align		4
.L_24:
        /*0060*/ 	.byte	0x04, 0x2f
        /*0062*/ 	.short	(.L_26 - .L_25)
	.align		4
.L_25:
        /*0064*/ 	.word	index@(_Z12scaleEntriesPfS_f)
        /*0068*/ 	.word	0x0000000a


	//----- nvinfo : EIATTR_FRAME_SIZE
	.align		4
.L_26:
        /*006c*/ 	.byte	0x04, 0x11
        /*006e*/ 	.short	(.L_28 - .L_27)
	.align		4
.L_27:
        /*0070*/ 	.word	index@(_Z12scaleEntriesPfS_f)
        /*0074*/ 	.word	0x00000000


	//----- nvinfo : EIATTR_REGCOUNT
	.align		4
.L_28:
        /*0078*/ 	.byte	0x04, 0x2f
        /*007a*/ 	.short	(.L_30 - .L_29)
	.align		4
.L_29:
        /*007c*/ 	.word	index@(_Z15hadamard_kernelPfS_S_)
        /*0080*/ 	.word	0x0000000c


	//----- nvinfo : EIATTR_FRAME_SIZE
	.align		4
.L_30:
        /*0084*/ 	.byte	0x04, 0x11
        /*0086*/ 	.short	(.L_32 - .L_31)
	.align		4
.L_31:
        /*0088*/ 	.word	index@(_Z15hadamard_kernelPfS_S_)
        /*008c*/ 	.word	0x00000000


	//----- nvinfo : EIATTR_REGCOUNT
	.align		4
.L_32:
        /*0090*/ 	.byte	0x04, 0x2f
        /*0092*/ 	.short	(.L_34 - .L_33)
	.align		4
.L_33:
        /*0094*/ 	.word	index@(_Z8initZeroPf)
        /*0098*/ 	.word	0x0000000a


	//----- nvinfo : EIATTR_FRAME_SIZE
	.align		4
.L_34:
        /*009c*/ 	.byte	0x04, 0x11
        /*009e*/ 	.short	(.L_36 - .L_35)
	.align		4
.L_35:
        /*00a0*/ 	.word	index@(_Z8initZeroPf)
        /*00a4*/ 	.word	0x00000000


	//----- nvinfo : EIATTR_REGCOUNT
	.align		4
.L_36:
        /*00a8*/ 	.byte	0x04, 0x2f
        /*00aa*/ 	.short	(.L_38 - .L_37)
	.align		4
.L_37:
        /*00ac*/ 	.word	index@(_Z16cuda_weight_initPfjfi)
        /*00b0*/ 	.word	0x0000001f


	//----- nvinfo : EIATTR_FRAME_SIZE
	.align		4
.L_38:
        /*00b4*/ 	.byte	0x04, 0x11
        /*00b6*/ 	.short	(.L_40 - .L_39)
	.align		4
.L_39:
        /*00b8*/ 	.word	index@($__internal_0_$__cuda_sm20_sqrt_rn_f32_slowpath)
        /*00bc*/ 	.word	0x00000030


	//----- nvinfo : EIATTR_FRAME_SIZE
	.align		4
.L_40:
        /*00c0*/ 	.byte	0x04, 0x11
        /*00c2*/ 	.short	(.L_42 - .L_41)
	.align		4
.L_41:
        /*00c4*/ 	.word	index@(_Z16cuda_weight_initPfjfi)
        /*00c8*/ 	.word	0x00000030


	//----- nvinfo : EIATTR_REGCOUNT
	.align		4
.L_42:
        /*00cc*/ 	.byte	0x04, 0x2f
        /*00ce*/ 	.short	(.L_44 - .L_43)
	.align		4
.L_43:
        /*00d0*/ 	.word	index@(_Z15reluGrad_kernelPfS_)
        /*00d4*/ 	.word	0x0000000c


	//----- nvinfo : EIATTR_FRAME_SIZE
	.align		4
.L_44:
        /*00d8*/ 	.byte	0x04, 0x11
        /*00da*/ 	.short	(.L_46 - .L_45)
	.align		4
.L_45:
        /*00dc*/ 	.word	index@(_Z15reluGrad_kernelPfS_)
        /*00e0*/ 	.word	0x00000000


	//----- nvinfo : EIATTR_MIN_STACK_SIZE
	.align		4
.L_46:
        /*00e4*/ 	.byte	0x04, 0x12
        /*00e6*/ 	.short	(.L_48 - .L_47)
	.align		4
.L_47:
        /*00e8*/ 	.word	index@(_Z15reluGrad_kernelPfS_)
        /*00ec*/ 	.word	0x00000000


	//----- nvinfo : EIATTR_MIN_STACK_SIZE
	.align		4
.L_48:
        /*00f0*/ 	.byte	0x04, 0x12
        /*00f2*/ 	.short	(.L_50 - .L_49)
	.align		4
.L_49:
        /*00f4*/ 	.word	index@(_Z16cuda_weight_initPfjfi)
        /*00f8*/ 	.word	0x00000030


	//----- nvinfo : EIATTR_MIN_STACK_SIZE
	.align		4
.L_50:
        /*00fc*/ 	.byte	0x04, 0x12
        /*00fe*/ 	.short	(.L_52 - .L_51)
	.align		4
.L_51:
        /*0100*/ 	.word	index@(_Z8initZeroPf)
        /*0104*/ 	.word	0x00000000


	//----- nvinfo : EIATTR_MIN_STACK_SIZE
	.align		4
.L_52:
        /*0108*/ 	.byte	0x04, 0x12
        /*010a*/ 	.short	(.L_54 - .L_53)
	.align		4
.L_53:
        /*010c*/ 	.word	index@(_Z15hadamard_kernelPfS_S_)
        /*0110*/ 	.word	0x00000000


	//----- nvinfo : EIATTR_MIN_STACK_SIZE
	.align		4
.L_54:
        /*0114*/ 	.byte	0x04, 0x12
        /*0116*/ 	.short	(.L_56 - .L_55)
	.align		4
.L_55:
        /*0118*/ 	.word	index@(_Z12scaleEntriesPfS_f)
        /*011c*/ 	.word	0x00000000


	//----- nvinfo : EIATTR_MIN_STACK_SIZE
	.align		4
.L_56:
        /*0120*/ 	.byte	0x04, 0x12
        /*0122*/ 	.short	(.L_58 - .L_57)
	.align		4
.L_57:
        /*0124*/ 	.word	index@(_Z18subtractVecEntriesPfS_S_)
        /*0128*/ 	.word	0x00000000


	//----- nvinfo : EIATTR_MIN_STACK_SIZE
	.align		4
.L_58:
        /*012c*/ 	.byte	0x04, 0x12
        /*012e*/ 	.short	(.L_60 - .L_59)
	.align		4
.L_59:
        /*0130*/ 	.word	index@(_Z13addVecEntriesPfS_S_)
        /*0134*/ 	.word	0x00000000


	//----- nvinfo : EIATTR_MIN_STACK_SIZE
	.align		4
.L_60:
        /*0138*/ 	.byte	0x04, 0x12
        /*013a*/ 	.short	(.L_62 - .L_61)
	.align		4
.L_61:
        /*013c*/ 	.word	index@(_Z24matmulAddScaledVectorRowPfS_i)
        /*0140*/ 	.word	0x00000000


	//----- nvinfo : EIATTR_MIN_STACK_SIZE
	.align		4
.L_62:
        /*0144*/ 	.byte	0x04, 0x12
        /*0146*/ 	.short	(.L_64 - .L_63)
	.align		4
.L_63:
        /*0148*/ 	.word	index@(_Z9matmulColPfS_)
        /*014c*/ 	.word	0x00000000
.L_64:


//--------------------- .nv.compat                --------------------------
	.section	.nv.compat,"",@"SHT_CUDA_COMPAT_INFO"
	.align	4
        /*0000*/ 	.byte	0x02, 0x09, 0x00, 0x00, 0x02, 0x02, 0x01, 0x00, 0x02, 0x05, 0x05, 0x00, 0x03, 0x07, 0x01, 0x01
        /*0010*/ 	.byte	0x02, 0x03, 0x00, 0x00, 0x02, 0x06, 0x01, 0x00, 0x04, 0x0b, 0x08, 0x00, 0x01, 0x00, 0x00, 0x00
        /*0020*/ 	.byte	0x00, 0x00, 0x00, 0x00


//--------------------- .nv.info._Z15reluGrad_kernelPfS_ --------------------------
	.section	.nv.info._Z15reluGrad_kernelPfS_,"",@"SHT_CUDA_INFO"
	.sectionflags	@""
	.align	4


	//----- nvinfo : EIATTR_CUDA_API_VERSION
	.align		4
        /*0000*/ 	.byte	0x04, 0x37
        /*0002*/ 	.short	(.L_66 - .L_65)
.L_65:
        /*0004*/ 	.word	0x00000082


	//----- nvinfo : EIATTR_KPARAM_INFO
	.align		4
.L_66:
        /*0008*/ 	.byte	0x04, 0x17
        /*000a*/ 	.short	(.L_68 - .L_67)
.L_67:
        /*000c*/ 	.word	0x00000000
        /*0010*/ 	.short	0x0001
        /*0012*/ 	.short	0x0008
        /*0014*/ 	.byte	0x00, 0xf5, 0x21, 0x00


	//----- nvinfo : EIATTR_KPARAM_INFO
	.align		4
.L_68:
        /*0018*/ 	.byte	0x04, 0x17
        /*001a*/ 	.short	(.L_70 - .L_69)
.L_69:
        /*001c*/ 	.word	0x00000000
        /*0020*/ 	.short	0x0000
        /*0022*/ 	.short	0x0000
        /*0024*/ 	.byte	0x00, 0xf5, 0x21, 0x00


	//----- nvinfo : EIATTR_SPARSE_MMA_MASK
	.align		4
.L_70:
        /*0028*/ 	.byte	0x03, 0x50
        /*002a*/ 	.short	0x0000


	//----- nvinfo : EIATTR_MAXREG_COUNT
	.align		4
        /*002c*/ 	.byte	0x03, 0x1b
        /*002e*/ 	.short	0x00ff


	//----- nvinfo : EIATTR_MERCURY_ISA_VERSION
	.align		4
        /*0030*/ 	.byte	0x03, 0x5f
        /*0032*/ 	.short	0x0101


	//----- nvinfo : EIATTR_VRC_CTA_INIT_COUNT
	.align		4
        /*0034*/ 	.byte	0x02, 0x4a
	.zero		1
	.zero		1


	//----- nvinfo : EIATTR_EXIT_INSTR_OFFSETS
	.align		4
        /*0038*/ 	.byte	0x04, 0x1c
        /*003a*/ 	.short	(.L_72 - .L_71)


	//   ....[0]....
.L_71:
        /*003c*/ 	.word	0x000000e0


	//   ....[1]....
        /*0040*/ 	.word	0x00000120


	//----- nvinfo : EIATTR_CBANK_PARAM_SIZE
	.align		4
.L_72:
        /*0044*/ 	.byte	0x03, 0x19
        /*0046*/ 	.short	0x0010


	//----- nvinfo : EIATTR_PARAM_CBANK
	.align		4
        /*0048*/ 	.byte	0x04, 0x0a
        /*004a*/ 	.short	(.L_74 - .L_73)
	.align		4
.L_73:
        /*004c*/ 	.word	index@(.nv.constant0._Z15reluGrad_kernelPfS_)
        /*0050*/ 	.short	0x0380
        /*0052*/ 	.short	0x0010


	//----- nvinfo : EIATTR_SW_WAR
	.align		4
.L_74:
        /*0054*/ 	.byte	0x04, 0x36
        /*0056*/ 	.short	(.L_76 - .L_75)
.L_75:
        /*0058*/ 	.word	0x00000008
.L_76:


//--------------------- .nv.info._Z16cuda_weight_initPfjfi --------------------------
	.section	.nv.info._Z16cuda_weight_initPfjfi,"",@"SHT_CUDA_INFO"
	.sectionflags	@""
	.align	4


	//----- nvinfo : EIATTR_CUDA_API_VERSION
	.align		4
        /*0000*/ 	.byte	0x04, 0x37
        /*0002*/ 	.short	(.L_78 - .L_77)
.L_77:
        /*0004*/ 	.word	0x00000082


	//----- nvinfo : EIATTR_KPARAM_INFO
	.align		4
.L_78:
        /*0008*/ 	.byte	0x04, 0x17
        /*000a*/ 	.short	(.L_80 - .L_79)
.L_79:
        /*000c*/ 	.word	0x00000000
        /*0010*/ 	.short	0x0003
        /*0012*/ 	.short	0x0010
        /*0014*/ 	.byte	0x00, 0xf0, 0x11, 0x00


	//----- nvinfo : EIATTR_KPARAM_INFO
	.align		4
.L_80:
        /*0018*/ 	.byte	0x04, 0x17
        /*001a*/ 	.short	(.L_82 - .L_81)
.L_81:
        /*001c*/ 	.word	0x00000000
        /*0020*/ 	.short	0x0002
        /*0022*/ 	.short	0x000c
        /*0024*/ 	.byte	0x00, 0xf0, 0x11, 0x00


	//----- nvinfo : EIATTR_KPARAM_INFO
	.align		4
.L_82:
        /*0028*/ 	.byte	0x04, 0x17
        /*002a*/ 	.short	(.L_84 - .L_83)
.L_83:
        /*002c*/ 	.word	0x00000000
        /*0030*/ 	.short	0x0001
        /*0032*/ 	.short	0x0008
        /*0034*/ 	.byte	0x00, 0xf0, 0x11, 0x00


	//----- nvinfo : EIATTR_KPARAM_INFO
	.align		4
.L_84:
        /*0038*/ 	.byte	0x04, 0x17
        /*003a*/ 	.short	(.L_86 - .L_85)
.L_85:
        /*003c*/ 	.word	0x00000000
        /*0040*/ 	.short	0x0000
        /*0042*/ 	.short	0x0000
        /*0044*/ 	.byte	0x00, 0xf5, 0x21, 0x00


	//----- nvinfo : EIATTR_SPARSE_MMA_MASK
	.align		4
.L_86:
        /*0048*/ 	.byte	0x03, 0x50
        /*004a*/ 	.short	0x0000


	//----- nvinfo : EIATTR_MAXREG_COUNT
	.align		4
        /*004c*/ 	.byte	0x03, 0x1b
        /*004e*/ 	.short	0x00ff


	//----- nvinfo : EIATTR_MERCURY_ISA_VERSION
	.align		4
        /*0050*/ 	.byte	0x03, 0x5f
        /*0052*/ 	.short	0x0101


	//----- nvinfo : EIATTR_VRC_CTA_INIT_COUNT
	.align		4
        /*0054*/ 	.byte	0x02, 0x4a
	.zero		1
	.zero		1


	//----- nvinfo : EIATTR_EXIT_INSTR_OFFSETS
	.align		4
        /*0058*/ 	.byte	0x04, 0x1c
        /*005a*/ 	.short	(.L_88 - .L_87)


	//   ....[0]....
.L_87:
        /*005c*/ 	.word	0x00002c40


	//----- nvinfo : EIATTR_CRS_STACK_SIZE
	.align		4
.L_88:
        /*0060*/ 	.byte	0x04, 0x1e
        /*0062*/ 	.short	(.L_90 - .L_89)
.L_89:
        /*0064*/ 	.word	0x00000000


	//----- nvinfo : EIATTR_CBANK_PARAM_SIZE
	.align		4
.L_90:
        /*0068*/ 	.byte	0x03, 0x19
        /*006a*/ 	.short	0x0014


	//----- nvinfo : EIATTR_PARAM_CBANK
	.align		4
        /*006c*/ 	.byte	0x04, 0x0a
        /*006e*/ 	.short	(.L_92 - .L_91)
	.align		4
.L_91:
        /*0070*/ 	.word	index@(.nv.constant0._Z16cuda_weight_initPfjfi)
        /*0074*/ 	.short	0x0380
        /*0076*/ 	.short	0x0014


	//----- nvinfo : EIATTR_SW_WAR
	.align		4
.L_92:
        /*0078*/ 	.byte	0x04, 0x36
        /*007a*/ 	.short	(.L_94 - .L_93)
.L_93:
        /*007c*/ 	.word	0x00000008
.L_94:


//--------------------- .nv.info._Z8initZeroPf    --------------------------
	.section	.nv.info._Z8initZeroPf,"",@"SHT_CUDA_INFO"
	.sectionflags	@""
	.align	4


	//----- nvinfo : EIATTR_CUDA_API_VERSION
	.align		4
        /*0000*/ 	.byte	0x04, 0x37
        /*0002*/ 	.short	(.L_96 - .L_95)
.L_95:
        /*0004*/ 	.word	0x00000082


	//----- nvinfo : EIATTR_KPARAM_INFO
	.align		4
.L_96:
        /*0008*/ 	.byte	0x04, 0x17
        /*000a*/ 	.short	(.L_98 - .L_97)
.L_97:
        /*000c*/ 	.word	0x00000000
        /*0010*/ 	.short	0x0000
        /*0012*/ 	.short	0x0000
        /*0014*/ 	.byte	0x00, 0xf5, 0x21, 0x00


	//----- nvinfo : EIATTR_SPARSE_MMA_MASK
	.align		4
.L_98:
        /*0018*/ 	.byte	0x03, 0x50
        /*001a*/ 	.short	0x0000


	//----- nvinfo : EIATTR_MAXREG_COUNT
	.align		4
        /*001c*/ 	.byte	0x03, 0x1b
        /*001e*/ 	.short	0x00ff


	//----- nvinfo : EIATTR_MERCURY_ISA_VERSION
	.align		4
        /*0020*/ 	.byte	0x03, 0x5f
        /*0022*/ 	.short	0x0101


	//----- nvinfo : EIATTR_VRC_CTA_INIT_COUNT
	.align		4
        /*0024*/ 	.byte	0x02, 0x4a
	.zero		1
	.zero		1


	//----- nvinfo : EIATTR_EXIT_INSTR_OFFSETS
	.align		4
        /*0028*/ 	.byte	0x04, 0x1c
        /*002a*/ 	.short	(.L_100 - .L_99)


	//   ....[0]....
.L_99:
        /*002c*/ 	.word	0x000000a0


	//----- nvinfo : EIATTR_CBANK_PARAM_SIZE
	.align		4
.L_100:
        /*0030*/ 	.byte	0x03, 0x19
        /*0032*/ 	.short	0x0008


	//----- nvinfo : EIATTR_PARAM_CBANK
	.align		4
        /*0034*/ 	.byte	0x04, 0x0a
        /*0036*/ 	.short	(.L_102 - .L_101)
	.align		4
.L_101:
        /*0038*/ 	.word	index@(.nv.constant0._Z8initZeroPf)
        /*003c*/ 	.short	0x0380
        /*003e*/ 	.short	0x0008


	//----- nvinfo : EIATTR_SW_WAR
	.align		4
.L_102:
        /*0040*/ 	.byte	0x04, 0x36
        /*0042*/ 	.short	(.L_104 - .L_103)
.L_103:
        /*0044*/ 	.word	0x00000008
.L_104:


//--------------------- .nv.info._Z15hadamard_kernelPfS_S_ --------------------------
	.section	.nv.info._Z15hadamard_kernelPfS_S_,"",@"SHT_CUDA_INFO"
	.sectionflags	@""
	.align	4


	//----- nvinfo : EIATTR_CUDA_API_VERSION
	.align		4
        /*0000*/ 	.byte	0x04, 0x37
        /*0002*/ 	.short	(.L_106 - .L_105)
.L_105:
        /*0004*/ 	.word	0x00000082


	//----- nvinfo : EIATTR_KPARAM_INFO
	.align		4
.L_106:
        /*0008*/ 	.byte	0x04, 0x17
        /*000a*/ 	.short	(.L_108 - .L_107)
.L_107:
        /*000c*/ 	.word	0x00000000
        /*0010*/ 	.short	0x0002
        /*0012*/ 	.short	0x0010
        /*0014*/ 	.byte	0x00, 0xf5, 0x21, 0x00


	//----- nvinfo : EIATTR_KPARAM_INFO
	.align		4
.L_108:
        /*0018*/ 	.byte	0x04, 0x17
        /*001a*/ 	.short	(.L_110 - .L_109)
.L_109:
        /*001c*/ 	.word	0x00000000
        /*0020*/ 	.short	0x0001
        /*0022*/ 	.short	0x0008
        /*0024*/ 	.byte	0x00, 0xf5, 0x21, 0x00


	//----- nvinfo : EIATTR_KPARAM_INFO
	.align		4
.L_110:
        /*0028*/ 	.byte	0x04, 0x17
        /*002a*/ 	.short	(.L_112 - .L_111)
.L_111:
        /*002c*/ 	.word	0x00000000
        /*0030*/ 	.short	0x0000
        /*0032*/ 	.short	0x0000
        /*0034*/ 	.byte	0x00, 0xf5, 0x21, 0x00


	//----- nvinfo : EIATTR_SPARSE_MMA_MASK
	.align		4
.L_112:
        /*0038*/ 	.byte	0x03, 0x50
        /*003a*/ 	.short	0x0000


	//----- nvinfo : EIATTR_MAXREG_COUNT
	.align		4
        /*003c*/ 	.byte	0x03, 0x1b
        /*003e*/ 	.short	0x00ff


	//----- nvinfo : EIATTR_MERCURY_ISA_VERSION
	.align		4
        /*0040*/ 	.byte	0x03, 0x5f
        /*0042*/ 	.short	0x0101


	//----- nvinfo : EIATTR_VRC_CTA_INIT_COUNT
	.align		4
        /*0044*/ 	.byte	0x02, 0x4a
	.zero		1
	.zero		1


	//----- nvinfo : EIATTR_EXIT_INSTR_OFFSETS
	.align		4
        /*0048*/ 	.byte	0x04, 0x1c
        /*004a*/ 	.short	(.L_114 - .L_113)


	//   ....[0]....
.L_113:
        /*004c*/ 	.word	0x00000100


	//----- nvinfo : EIATTR_CBANK_PARAM_SIZE
	.align		4
.L_114:
        /*0050*/ 	.byte	0x03, 0x19
        /*0052*/ 	.short	0x0018


	//----- nvinfo : EIATTR_PARAM_CBANK
	.align		4
        /*0054*/ 	.byte	0x04, 0x0a
        /*0056*/ 	.short	(.L_116 - .L_115)
	.align		4
.L_115:
        /*0058*/ 	.word	index@(.nv.constant0._Z15hadamard_kernelPfS_S_)
        /*005c*/ 	.short	0x0380
        /*005e*/ 	.short	0x0018


	//----- nvinfo : EIATTR_SW_WAR
	.align		4
.L_116:
        /*0060*/ 	.byte	0x04, 0x36
        /*0062*/ 	.short	(.L_118 - .L_117)
.L_117:
        /*0064*/ 	.word	0x00000008
.L_118:


//--------------------- .nv.info._Z12scaleEntriesPfS_f --------------------------
	.section	.nv.info._Z12scaleEntriesPfS_f,"",@"SHT_CUDA_INFO"
	.sectionflags	@""
	.align	4


	//----- nvinfo : EIATTR_CUDA_API_VERSION
	.align		4
        /*0000*/ 	.byte	0x04, 0x37
        /*0002*/ 	.short	(.L_120 - .L_119)
.L_119:
        /*0004*/ 	.word	0x00000082


	//----- nvinfo : EIATTR_KPARAM_INFO
	.align		4
.L_120:
        /*0008*/ 	.byte	0x04, 0x17
        /*000a*/ 	.short	(.L_122 - .L_121)
.L_121:
        /*000c*/ 	.word	0x00000000
        /*0010*/ 	.short	0x0002
        /*0012*/ 	.short	0x0010
        /*0014*/ 	.byte	0x00, 0xf0, 0x11, 0x00


	//----- nvinfo : EIATTR_KPARAM_INFO
	.align		4
.L_122:
        /*0018*/ 	.byte	0x04, 0x17
        /*001a*/ 	.short	(.L_124 - .L_123)
.L_123:
        /*001c*/ 	.word	0x00000000
        /*0020*/ 	.short	0x0001
        /*0022*/ 	.short	0x0008
        /*0024*/ 	.byte	0x00, 0xf5, 0x21, 0x00


	//----- nvinfo : EIATTR_KPARAM_INFO
	.align		4
.L_124:
        /*0028*/ 	.byte	0x04, 0x17
        /*002a*/ 	.short	(.L_126 - .L_125)
.L_125:
        /*002c*/ 	.word	0x00000000
        /*0030*/ 	.short	0x0000
        /*0032*/ 	.short	0x0000
        /*0034*/ 	.byte	0x00, 0xf5, 0x21, 0x00


	//----- nvinfo : EIATTR_SPARSE_MMA_MASK
	.align		4
.L_126:
        /*0038*/ 	.byte	0x03, 0x50
        /*003a*/ 	.short	0x0000


	//----- nvinfo : EIATTR_MAXREG_COUNT
	.align		4
        /*003c*/ 	.byte	0x03, 0x1b
        /*003e*/ 	.short	0x00ff


	//----- nvinfo : EIATTR_MERCURY_ISA_VERSION
	.align		4
        /*0040*/ 	.byte	0x03, 0x5f
        /*0042*/ 	.short	0x0101


	//----- nvinfo : EIATTR_VRC_CTA_INIT_COUNT
	.align		4
        /*0044*/ 	.byte	0x02, 0x4a
	.zero		1
	.zero		1


	//----- nvinfo : EIATTR_EXIT_INSTR_OFFSETS
	.align		4
        /*0048*/ 	.byte	0x04, 0x1c
        /*004a*/ 	.short	(.L_128 - .L_127)


	//   ....[0]....
.L_127:
        /*004c*/ 	.word	0x000000e0


	//----- nvinfo : EIATTR_CBANK_PARAM_SIZE
	.align		4
.L_128:
        /*0050*/ 	.byte	0x03, 0x19
        /*0052*/ 	.short	0x0014


	//----- nvinfo : EIATTR_PARAM_CBANK
	.align		4
        /*0054*/ 	.byte	0x04, 0x0a
        /*0056*/ 	.short	(.L_130 - .L_129)
	.align		4
.L_129:
        /*0058*/ 	.word	index@(.nv.constant0._Z12scaleEntriesPfS_f)
        /*005c*/ 	.short	0x0380
        /*005e*/ 	.short	0x0014


	//----- nvinfo : EIATTR_SW_WAR
	.align		4
.L_130:
        /*0060*/ 	.byte	0x04, 0x36
        /*0062*/ 	.short	(.L_132 - .L_131)
.L_131:
        /*0064*/ 	.word	0x00000008
.L_132:


//--------------------- .nv.info._Z18subtractVecEntriesPfS_S_ --------------------------
	.section	.nv.info._Z18subtractVecEntriesPfS_S_,"",@"SHT_CUDA_INFO"
	.sectionflags	@""
	.align	4


	//----- nvinfo : EIATTR_CUDA_API_VERSION
	.align		4
        /*0000*/ 	.byte	0x04, 0x37
        /*0002*/ 	.short	(.L_134 - .L_133)
.L_133:
        /*0004*/ 	.word	0x00000082


	//----- nvinfo : EIATTR_KPARAM_INFO
	.align		4
.L_134:
        /*0008*/ 	.byte	0x04, 0x17
        /*000a*/ 	.short	(.L_136 - .L_135)
.L_135:
        /*000c*/ 	.word	0x00000000
        /*0010*/ 	.short	0x0002
        /*0012*/ 	.short	0x0010
        /*0014*/ 	.byte	0x00, 0xf5, 0x21, 0x00


	//----- nvinfo : EIATTR_KPARAM_INFO
	.align		4
.L_136:
        /*0018*/ 	.byte	0x04, 0x17
        /*001a*/ 	.short	(.L_138 - .L_137)
.L_137:
        /*001c*/ 	.word	0x00000000
        /*0020*/ 	.short	0x0001
        /*0022*/ 	.short	0x0008
        /*0024*/ 	.byte	0x00, 0xf5, 0x21, 0x00


	//----- nvinfo : EIATTR_KPARAM_INFO
	.align		4
.L_138:
        /*0028*/ 	.byte	0x04, 0x17
        /*002a*/ 	.short	(.L_140 - .L_139)
.L_139:
        /*002c*/ 	.word	0x00000000
        /*0030*/ 	.short	0x0000
        /*0032*/ 	.short	0x0000
        /*0034*/ 	.byte	0x00, 0xf5, 0x21, 0x00


	//----- nvinfo : EIATTR_SPARSE_MMA_MASK
	.align		4
.L_140:
        /*0038*/ 	.byte	0x03, 0x50
        /*003a*/ 	.short	0x0000


	//----- nvinfo : EIATTR_MAXREG_COUNT
	.align		4
        /*003c*/ 	.byte	0x03, 0x1b
        /*003e*/ 	.short	0x00ff


	//----- nvinfo : EIATTR_MERCURY_ISA_VERSION
	.align		4
        /*0040*/ 	.byte	0x03, 0x5f
        /*0042*/ 	.short	0x0101


	//----- nvinfo : EIATTR_VRC_CTA_INIT_COUNT
	.align		4
        /*0044*/ 	.byte	0x02, 0x4a
	.zero		1
	.zero		1


	//----- nvinfo : EIATTR_EXIT_INSTR_OFFSETS
	.align		4
        /*0048*/ 	.byte	0x04, 0x1c
        /*004a*/ 	.short	(.L_142 - .L_141)


	//   ....[0]....
.L_141:
        /*004c*/ 	.word	0x00000100


	//----- nvinfo : EIATTR_CBANK_PARAM_SIZE
	.align		4
.L_142:
        /*0050*/ 	.byte	0x03, 0x19
        /*0052*/ 	.short	0x0018


	//----- nvinfo : EIATTR_PARAM_CBANK
	.align		4
        /*0054*/ 	.byte	0x04, 0x0a
        /*0056*/ 	.short	(.L_144 - .L_143)
	.align		4
.L_143:
        /*0058*/ 	.word	index@(.nv.constant0._Z18subtractVecEntriesPfS_S_)
        /*005c*/ 	.short	0x0380
        /*005e*/ 	.short	0x0018


	//----- nvinfo : EIATTR_SW_WAR
	.align		4
.L_144:
        /*0060*/ 	.byte	0x04, 0x36
        /*0062*/ 	.short	(.L_146 - .L_145)
.L_145:
        /*0064*/ 	.word	0x00000008
.L_146:


//--------------------- .nv.info._Z13addVecEntriesPfS_S_ --------------------------
	.section	.nv.info._Z13addVecEntriesPfS_S_,"",@"SHT_CUDA_INFO"
	.sectionflags	@""
	.align	4


	//----- nvinfo : EIATTR_CUDA_API_VERSION
	.align		4
        /*0000*/ 	.byte	0x04, 0x37
        /*0002*/ 	.short	(.L_148 - .L_147)
.L_147:
        /*0004*/ 	.word	0x00000082


	//----- nvinfo : EIATTR_KPARAM_INFO
	.align		4
.L_148:
        /*0008*/ 	.byte	0x04, 0x17
        /*000a*/ 	.short	(.L_150 - .L_149)
.L_149:
        /*000c*/ 	.word	0x00000000
        /*0010*/ 	.short	0x0002
        /*0012*/ 	.short	0x0010
        /*0014*/ 	.byte	0x00, 0xf5, 0x21, 0x00


	//----- nvinfo : EIATTR_KPARAM_INFO
	.align		4
.L_150:
        /*0018*/ 	.byte	0x04, 0x17
        /*001a*/ 	.short	(.L_152 - .L_151)
.L_151:
        /*001c*/ 	.word	0x00000000
        /*0020*/ 	.short	0x0001
        /*0022*/ 	.short	0x0008
        /*0024*/ 	.byte	0x00, 0xf5, 0x21, 0x00


	//----- nvinfo : EIATTR_KPARAM_INFO
	.align		4
.L_152:
        /*0028*/ 	.byte	0x04, 0x17
        /*002a*/ 	.short	(.L_154 - .L_153)
.L_153:
        /*002c*/ 	.word	0x00000000
        /*0030*/ 	.short	0x0000
        /*0032*/ 	.short	0x0000
        /*0034*/ 	.byte	0x00, 0xf5, 0x21, 0x00


	//----- nvinfo : EIATTR_SPARSE_MMA_MASK
	.align		4
.L_154:
        /*0038*/ 	.byte	0x03, 0x50
        /*003a*/ 	.short	0x0000


	//----- nvinfo : EIATTR_MAXREG_COUNT
	.align		4
        /*003c*/ 	.byte	0x03, 0x1b
        /*003e*/ 	.short	0x00ff


	//----- nvinfo : EIATTR_MERCURY_ISA_VERSION
	.align		4
        /*0040*/ 	.byte	0x03, 0x5f
        /*0042*/ 	.short	0x0101


	//----- nvinfo : EIATTR_VRC_CTA_INIT_COUNT
	.align		4
        /*0044*/ 	.byte	0x02, 0x4a
	.zero		1
	.zero		1


	//----- nvinfo : EIATTR_EXIT_INSTR_OFFSETS
	.align		4
        /*0048*/ 	.byte	0x04, 0x1c
        /*004a*/ 	.short	(.L_156 - .L_155)


	//   ....[0]....
.L_155:
        /*004c*/ 	.word	0x00000100


	//----- nvinfo : EIATTR_CBANK_PARAM_SIZE
	.align		4
.L_156:
        /*0050*/ 	.byte	0x03, 0x19
        /*0052*/ 	.short	0x0018


	//----- nvinfo : EIATTR_PARAM_CBANK
	.align		4
        /*0054*/ 	.byte	0x04, 0x0a
        /*0056*/ 	.short	(.L_158 - .L_157)
	.align		4
.L_157:
        /*0058*/ 	.word	index@(.nv.constant0._Z13addVecEntriesPfS_S_)
        /*005c*/ 	.short	0x0380
        /*005e*/ 	.short	0x0018


	//----- nvinfo : EIATTR_SW_WAR
	.align		4
.L_158:
        /*0060*/ 	.byte	0x04, 0x36
        /*0062*/ 	.short	(.L_160 - .L_159)
.L_159:
        /*0064*/ 	.word	0x00000008
.L_160:


//--------------------- .nv.info._Z24matmulAddScaledVectorRowPfS_i --------------------------
	.section	.nv.info._Z24matmulAddScaledVectorRowPfS_i,"",@"SHT_CUDA_INFO"
	.sectionflags	@""
	.align	4


	//----- nvinfo : EIATTR_CUDA_API_VERSION
	.align		4
        /*0000*/ 	.byte	0x04, 0x37
        /*0002*/ 	.short	(.L_162 - .L_161)
.L_161:
        /*0004*/ 	.word	0x00000082


	//----- nvinfo : EIATTR_KPARAM_INFO
	.align		4
.L_162:
        /*0008*/ 	.byte	0x04, 0x17
        /*000a*/ 	.short	(.L_164 - .L_163)
.L_163:
        /*000c*/ 	.word	0x00000000
        /*0010*/ 	.short	0x0002
        /*0012*/ 	.short	0x0010
        /*0014*/ 	.byte	0x00, 0xf0, 0x11, 0x00


	//----- nvinfo : EIATTR_KPARAM_INFO
	.align		4
.L_164:
        /*0018*/ 	.byte	0x04, 0x17
        /*001a*/ 	.short	(.L_166 - .L_165)
.L_165:
        /*001c*/ 	.word	0x00000000
        /*0020*/ 	.short	0x0001
        /*0022*/ 	.short	0x0008
        /*0024*/ 	.byte	0x00, 0xf5, 0x21, 0x00


	//----- nvinfo : EIATTR_KPARAM_INFO
	.align		4
.L_166:
        /*0028*/ 	.byte	0x04, 0x17
        /*002a*/ 	.short	(.L_168 - .L_167)
.L_167:
        /*002c*/ 	.word	0x00000000
        /*0030*/ 	.short	0x0000
        /*0032*/ 	.short	0x0000
        /*0034*/ 	.byte	0x00, 0xf5, 0x21, 0x00


	//----- nvinfo : EIATTR_SPARSE_MMA_MASK
	.align		4
.L_168:
        /*0038*/ 	.byte	0x03, 0x50
        /*003a*/ 	.short	0x0000


	//----- nvinfo : EIATTR_MAXREG_COUNT
	.align		4
        /*003c*/ 	.byte	0x03, 0x1b
        /*003e*/ 	.short	0x00ff


	//----- nvinfo : EIATTR_MERCURY_ISA_VERSION
	.align		4
        /*0040*/ 	.byte	0x03, 0x5f
        /*0042*/ 	.short	0x0101


	//----- nvinfo : EIATTR_VRC_CTA_INIT_COUNT
	.align		4
        /*0044*/ 	.byte	0x02, 0x4a
	.zero		1
	.zero		1


	//----- nvinfo : EIATTR_EXIT_INSTR_OFFSETS
	.align		4
        /*0048*/ 	.byte	0x04, 0x1c
        /*004a*/ 	.short	(.L_170 - .L_169)


	//   ....[0]....
.L_169:
        /*004c*/ 	.word	0x00000a10


	//----- nvinfo : EIATTR_CBANK_PARAM_SIZE
	.align		4
.L_170:
        /*0050*/ 	.byte	0x03, 0x19
        /*0052*/ 	.short	0x0014


	//----- nvinfo : EIATTR_PARAM_CBANK
	.align		4
        /*0054*/ 	.byte	0x04, 0x0a
        /*0056*/ 	.short	(.L_172 - .L_171)
	.align		4
.L_171:
        /*0058*/ 	.word	index@(.nv.constant0._Z24matmulAddScaledVectorRowPfS_i)
        /*005c*/ 	.short	0x0380
        /*005e*/ 	.short	0x0014


	//----- nvinfo : EIATTR_SW_WAR
	.align		4
.L_172:
        /*0060*/ 	.byte	0x04, 0x36
        /*0062*/ 	.short	(.L_174 - .L_173)
.L_173:
        /*0064*/ 	.word	0x00000008
.L_174:


//--------------------- .nv.info._Z9matmulColPfS_ --------------------------
	.section	.nv.info._Z9matmulColPfS_,"",@"SHT_CUDA_INFO"
	.sectionflags	@""
	.align	4


	//----- nvinfo : EIATTR_CUDA_API_VERSION
	.align		4
        /*0000*/ 	.byte	0x04, 0x37
        /*0002*/ 	.short	(.L_176 - .L_175)
.L_175:
        /*0004*/ 	.word	0x00000082


	//----- nvinfo : EIATTR_KPARAM_INFO
	.align		4
.L_176:
        /*0008*/ 	.byte	0x04, 0x17
        /*000a*/ 	.short	(.L_178 - .L_177)
.L_177:
        /*000c*/ 	.word	0x00000000
        /*0010*/ 	.short	0x0001
        /*0012*/ 	.short	0x0008
        /*0014*/ 	.byte	0x00, 0xf5, 0x21, 0x00


	//----- nvinfo : EIATTR_KPARAM_INFO
	.align		4
.L_178:
        /*0018*/ 	.byte	0x04, 0x17
        /*001a*/ 	.short	(.L_180 - .L_179)
.L_179:
        /*001c*/ 	.word	0x00000000
        /*0020*/ 	.short	0x0000
        /*0022*/ 	.short	0x0000
        /*0024*/ 	.byte	0x00, 0xf5, 0x21, 0x00


	//----- nvinfo : EIATTR_SPARSE_MMA_MASK
	.align		4
.L_180:
        /*0028*/ 	.byte	0x03, 0x50
        /*002a*/ 	.short	0x0000


	//----- nvinfo : EIATTR_MAXREG_COUNT
	.align		4
        /*002c*/ 	.byte	0x03, 0x1b
        /*002e*/ 	.short	0x00ff


	//----- nvinfo : EIATTR_MERCURY_ISA_VERSION
	.align		4
        /*0030*/ 	.byte	0x03, 0x5f
        /*0032*/ 	.short	0x0101


	//----- nvinfo : EIATTR_VRC_CTA_INIT_COUNT
	.align		4
        /*0034*/ 	.byte	0x02, 0x4a
	.zero		1
	.zero		1


	//----- nvinfo : EIATTR_EXIT_INSTR_OFFSETS
	.align		4
        /*0038*/ 	.byte	0x04, 0x1c
        /*003a*/ 	.short	(.L_182 - .L_181)


	//   ....[0]....
.L_181:
        /*003c*/ 	.word	0x000000e0


	//----- nvinfo : EIATTR_CBANK_PARAM_SIZE
	.align		4
.L_182:
        /*0040*/ 	.byte	0x03, 0x19
        /*0042*/ 	.short	0x0010


	//----- nvinfo : EIATTR_PARAM_CBANK
	.align		4
        /*0044*/ 	.byte	0x04, 0x0a
        /*0046*/ 	.short	(.L_184 - .L_183)
	.align		4
.L_183:
        /*0048*/ 	.word	index@(.nv.constant0._Z9matmulColPfS_)
        /*004c*/ 	.short	0x0380
        /*004e*/ 	.short	0x0010


	//----- nvinfo : EIATTR_SW_WAR
	.align		4
.L_184:
        /*0050*/ 	.byte	0x04, 0x36
        /*0052*/ 	.short	(.L_186 - .L_185)
.L_185:
        /*0054*/ 	.word	0x00000008
.L_186:


//--------------------- .nv.callgraph             --------------------------
	.section	.nv.callgraph,"",@"SHT_CUDA_CALLGRAPH"
	.align	4
	.sectionentsize	8
	.align		4
        /*0000*/ 	.word	0x00000000
	.align		4
        /*0004*/ 	.word	0xffffffff
	.align		4
        /*0008*/ 	.word	0x00000000
	.align		4
        /*000c*/ 	.word	0xfffffffe
	.align		4
        /*0010*/ 	.word	0x00000000
	.align		4
        /*0014*/ 	.word	0xfffffffd
	.align		4
        /*0018*/ 	.word	0x00000000
	.align		4
        /*001c*/ 	.word	0xfffffffc


//--------------------- .nv.constant4             --------------------------
	.section	.nv.constant4,"a",@progbits
	.align	8
	.align		8
.nv.constant4:
        /*0000*/ 	.dword	precalc_xorwow_matrix
	.align		8
        /*0008*/ 	.dword	precalc_xorwow_offset_matrix
	.align		8
        /*0010*/ 	.dword	mrg32k3aM1
	.align		8
        /*0018*/ 	.dword	mrg32k3aM2
	.align		8
        /*0020*/ 	.dword	mrg32k3aM1SubSeq
	.align		8
        /*0028*/ 	.dword	mrg32k3aM2SubSeq
	.align		8
        /*0030*/ 	.dword	mrg32k3aM1Seq
	.align		8
        /*0038*/ 	.dword	mrg32k3aM2Seq


//--------------------- .nv.constant3             --------------------------
	.section	.nv.constant3,"a",@progbits
	.align	8
.nv.constant3:
	.type		__cr_lgamma_table,@object
	.size		__cr_lgamma_table,(.L_8 - __cr_lgamma_table)
__cr_lgamma_table:
        /*0000*/ 	.byte	0x00, 0x00, 0x00, 0x00, 0x00, 0x00, 0x00, 0x00, 0x00, 0x00, 0x00, 0x00, 0x00, 0x00, 0x00, 0x00
        /*0010*/ 	.byte	0xef, 0x39, 0xfa, 0xfe, 0x42, 0x2e, 0xe6, 0x3f, 0x02, 0x20, 0x2a, 0xfa, 0x0b, 0xab, 0xfc, 0x3f
        /*0020*/ 	.byte	0xf9, 0x2c, 0x92, 0x7c, 0xa7, 0x6c, 0x09, 0x40, 0xc9, 0x79, 0x44, 0x3c, 0x64, 0x26, 0x13, 0x40
        /*0030*/ 	.byte	0xca, 0x01, 0xcf, 0x3a, 0x27, 0x51, 0x1a, 0x40, 0x30, 0xcc, 0x2d, 0xf3, 0xe1, 0x0c, 0x21, 0x40
        /*0040*/ 	.byte	0x0d, 0xb7, 0xfc, 0x82, 0x8e, 0x35, 0x25, 0x40
.L_8:


//--------------------- .text._Z15reluGrad_kernelPfS_ --------------------------
	.section	.text._Z15reluGrad_kernelPfS_,"ax",@progbits
	.align	128
        .global         _Z15reluGrad_kernelPfS_
        .type           _Z15reluGrad_kernelPfS_,@function
        .size           _Z15reluGrad_kernelPfS_,(.L_x_32 - _Z15reluGrad_kernelPfS_)
        .other          _Z15reluGrad_kernelPfS_,@"STO_CUDA_ENTRY STV_DEFAULT"
_Z15reluGrad_kernelPfS_:
.text._Z15reluGrad_kernelPfS_:
[----:B------:R-:W-:Y:S01]  /*0000*/  LDC R1, c[0x0][0x37c] ;  /* 0x0000df00ff017b82 */ /* 0x000fe20000000800 */
[----:B------:R-:W0:Y:S07]  /*0010*/  S2R R0, SR_TID.X ;  /* 0x0000000000007919 */ /* 0x000e2e0000002100 */
[----:B------:R-:W0:Y:S01]  /*0020*/  S2UR UR6, SR_CTAID.X ;  /* 0x00000000000679c3 */ /* 0x000e220000002500 */
[----:B------:R-:W1:Y:S07]  /*0030*/  LDCU.64 UR4, c[0x0][0x358] ;  /* 0x00006b00ff0477ac */ /* 0x000e6e0008000a00 */
[----:B------:R-:W0:Y:S08]  /*0040*/  LDC R7, c[0x0][0x360] ;  /* 0x0000d800ff077b82 */ /* 0x000e300000000800 */
[----:B------:R-:W2:Y:S01]  /*0050*/  LDC.64 R2, c[0x0][0x388] ;  /* 0x0000e200ff027b82 */ /* 0x000ea20000000a00 */
[----:B0-----:R-:W-:-:S04]  /*0060*/  IMAD R7, R7, UR6, R0 ;  /* 0x0000000607077c24 */ /* 0x001fc8000f8e0200 */
[----:B--2---:R-:W-:-:S06]  /*0070*/  IMAD.WIDE R2, R7, 0x4, R2 ;  /* 0x0000000407027825 */ /* 0x004fcc00078e0202 */
[----:B-1----:R-:W2:Y:S02]  /*0080*/  LDG.E R2, desc[UR4][R2.64] ;  /* 0x0000000402027981 */ /* 0x002ea4000c1e1900 */
[----:B--2---:R-:W-:-:S13]  /*0090*/  FSETP.GT.AND P0, PT, R2, RZ, PT ;  /* 0x000000ff0200720b */ /* 0x004fda0003f04000 */
[----:B------:R-:W0:Y:S01]  /*00a0*/  @P0 LDC.64 R4, c[0x0][0x380] ;  /* 0x0000e000ff040b82 */ /* 0x000e220000000a00 */
[----:B------:R-:W-:Y:S01]  /*00b0*/  @P0 MOV R9, 0x3f800000 ;  /* 0x3f80000000090802 */ /* 0x000fe20000000f00 */
[----:B0-----:R-:W-:-:S05]  /*00c0*/  @P0 IMAD.WIDE R4, R7, 0x4, R4 ;  /* 0x0000000407040825 */ /* 0x001fca00078e0204 */
[----:B------:R0:W-:Y:S01]  /*00d0*/  @P0 STG.E desc[UR4][R4.64], R9 ;  /* 0x0000000904000986 */ /* 0x0001e2000c101904 */
[----:B------:R-:W-:Y:S05]  /*00e0*/  @P0 EXIT ;  /* 0x000000000000094d */ /* 0x000fea0003800000 */
[----:B------:R-:W1:Y:S02]  /*00f0*/  LDC.64 R2, c[0x0][0x380] ;  /* 0x0000e000ff027b82 */ /* 0x000e640000000a00 */
[----:B-1----:R-:W-:-:S05]  /*0100*/  IMAD.WIDE R2, R7, 0x4, R2 ;  /* 0x0000000407027825 */ /* 0x002fca00078e0202 */
[----:B------:R-:W-:Y:S01]  /*0110*/  STG.E desc[UR4][R2.64], RZ ;  /* 0x000000ff02007986 */ /* 0x000fe2000c101904 */
[----:B------:R-:W-:Y:S05]  /*0120*/  EXIT ;  /* 0x000000000000794d */ /* 0x000fea0003800000 */
.L_x_0:
[----:B------:R-:W-:-:S00]  /*0130*/  BRA `(.L_x_0) ;  /* 0xfffffffc00fc7947 */ /* 0x000fc0000383ffff */
[----:B------:R-:W-:-:S00]  /*0140*/  NOP ;  /* 0x0000000000007918 */ /* 0x000fc00000000000 */
        /* <DEDUP_REMOVED lines=11> */
.L_x_32:


//--------------------- .text._Z16cuda_weight_initPfjfi --------------------------
	.section	.text._Z16cuda_weight_initPfjfi,"ax",@progbits
	.align	128
        .global         _Z16cuda_weight_initPfjfi
        .type           _Z16cuda_weight_initPfjfi,@function
        .size           _Z16cuda_weight_initPfjfi,(.L_x_31 - _Z16cuda_weight_initPfjfi)
        .other          _Z16cuda_weight_initPfjfi,@"STO_CUDA_ENTRY STV_DEFAULT"
_Z16cuda_weight_initPfjfi:
.text._Z16cuda_weight_initPfjfi:
[----:B------:R-:W0:Y:S01]  /*0000*/  LDC R1, c[0x0][0x37c] ;  /* 0x0000df00ff017b82 */ /* 0x000e220000000800 */
[----:B------:R-:W1:Y:S01]  /*0010*/  S2R R12, SR_CTAID.X ;  /* 0x00000000000c7919 */ /* 0x000e620000002500 */
[----:B------:R-:W1:Y:S01]  /*0020*/  LDCU UR4, c[0x0][0x360] ;  /* 0x00006c00ff0477ac */ /* 0x000e620008000800 */
[----:B------:R-:W-:Y:S01]  /*0030*/  IMAD.MOV.U32 R9, RZ, RZ, -0x266e14b1 ;  /* 0xd991eb4fff097424 */ /* 0x000fe200078e00ff */
[----:B------:R-:W1:Y:S01]  /*0040*/  S2R R3, SR_TID.X ;  /* 0x0000000000037919 */ /* 0x000e620000002100 */
[----:B------:R-:W2:Y:S01]  /*0050*/  LDCU UR5, c[0x0][0x390] ;  /* 0x00007200ff0577ac */ /* 0x000ea20008000800 */
[----:B0-----:R-:W-:Y:S01]  /*0060*/  VIADD R1, R1, 0xffffffd0 ;  /* 0xffffffd001017836 */ /* 0x001fe20000000000 */
[----:B------:R-:W0:Y:S01]  /*0070*/  LDCU.64 UR6, c[0x0][0x358] ;  /* 0x00006b00ff0677ac */ /* 0x000e220008000a00 */
[----:B-1----:R-:W-:-:S04]  /*0080*/  IMAD R10, R12, UR4, R3 ;  /* 0x000000040c0a7c24 */ /* 0x002fc8000f8e0203 */
[----:B--2---:R-:W-:-:S05]  /*0090*/  VIADD R2, R10, UR5 ;  /* 0x000000050a027c36 */ /* 0x004fca0008000000 */
[C---:B------:R-:W-:Y:S02]  /*00a0*/  LOP3.LUT R0, R2.reuse, 0xaad26b49, RZ, 0x3c, !PT ;  /* 0xaad26b4902007812 */ /* 0x040fe400078e3cff */
[----:B------:R-:W-:-:S03]  /*00b0*/  ISETP.GT.AND P0, PT, R2, -0x1, PT ;  /* 0xffffffff0200780c */ /* 0x000fc60003f04270 */
[----:B------:R-:W-:Y:S01]  /*00c0*/  IMAD R0, R0, 0x4182bed5, RZ ;  /* 0x4182bed500007824 */ /* 0x000fe200078e02ff */
[----:B------:R-:W-:Y:S02]  /*00d0*/  SEL R9, R9, 0x8bf16996, P0 ;  /* 0x8bf1699609097807 */ /* 0x000fe40000000000 */
[----:B------:R-:W-:Y:S01]  /*00e0*/  ISETP.NE.AND P0, PT, R12, RZ, PT ;  /* 0x000000ff0c00720c */ /* 0x000fe20003f05270 */
[C---:B------:R-:W-:Y:S01]  /*00f0*/  VIADD R3, R0.reuse, 0x75bcd15 ;  /* 0x075bcd1500037836 */ /* 0x040fe20000000000 */
[C---:B------:R-:W-:Y:S01]  /*0100*/  LOP3.LUT R6, R0.reuse, 0x159a55e5, RZ, 0x3c, !PT ;  /* 0x159a55e500067812 */ /* 0x040fe200078e3cff */
[----:B------:R-:W-:Y:S01]  /*0110*/  VIADD R5, R0, 0x583f19 ;  /* 0x00583f1900057836 */ /* 0x000fe20000000000 */
[C---:B------:R-:W-:Y:S01]  /*0120*/  IADD3 R2, PT, PT, R9.reuse, 0x64f0c9, R0 ;  /* 0x0064f0c909027810 */ /* 0x040fe20007ffe000 */
[C---:B------:R-:W-:Y:S01]  /*0130*/  VIADD R7, R9.reuse, 0x1f123bb5 ;  /* 0x1f123bb509077836 */ /* 0x040fe20000000000 */
[----:B------:R-:W-:-:S03]  /*0140*/  LOP3.LUT R4, R9, 0x5491333, RZ, 0x3c, !PT ;  /* 0x0549133309047812 */ /* 0x000fc600078e3cff */
[----:B------:R1:W-:Y:S04]  /*0150*/  STL.64 [R1], R2 ;  /* 0x0000000201007387 */ /* 0x0003e80000100a00 */
[----:B------:R1:W-:Y:S04]  /*0160*/  STL.64 [R1+0x8], R6 ;  /* 0x0000080601007387 */ /* 0x0003e80000100a00 */
[----:B------:R1:W-:Y:S01]  /*0170*/  STL.64 [R1+0x10], R4 ;  /* 0x0000100401007387 */ /* 0x0003e20000100a00 */
[----:B0-----:R-:W-:Y:S05]  /*0180*/  @!P0 BRA `(.L_x_1) ;  /* 0x00000024003c8947 */ /* 0x001fea0003800000 */
[----:B------:R-:W-:Y:S02]  /*0190*/  IMAD.MOV.U32 R11, RZ, RZ, RZ ;  /* 0x000000ffff0b7224 */ /* 0x000fe400078e00ff */
[----:B-1----:R-:W-:-:S07]  /*01a0*/  IMAD.MOV.U32 R2, RZ, RZ, RZ ;  /* 0x000000ffff027224 */ /* 0x002fce00078e00ff */
.L_x_9:
[----:B------:R-:W-:-:S04]  /*01b0*/  LOP3.LUT R0, R12, 0x3, RZ, 0xc0, !PT ;  /* 0x000000030c007812 */ /* 0x000fc800078ec0ff */
[----:B------:R-:W-:-:S04]  /*01c0*/  ISETP.NE.U32.AND P0, PT, R0, RZ, PT ;  /* 0x000000ff0000720c */ /* 0x000fc80003f05070 */
[----:B------:R-:W-:-:S13]  /*01d0*/  ISETP.NE.AND.EX P0, PT, RZ, RZ, PT, P0 ;  /* 0x000000ffff00720c */ /* 0x000fda0003f05300 */
[----:B0-----:R-:W-:Y:S05]  /*01e0*/  @!P0 BRA `(.L_x_2) ;  /* 0x00000024000c8947 */ /* 0x001fea0003800000 */
[----:B------:R-:W0:Y:S01]  /*01f0*/  LDC.64 R8, c[0x4][RZ] ;  /* 0x01000000ff087b82 */ /* 0x000e220000000a00 */
[----:B------:R-:W-:Y:S01]  /*0200*/  IMAD.MOV.U32 R0, RZ, RZ, RZ ;  /* 0x000000ffff007224 */ /* 0x000fe200078e00ff */
[----:B------:R-:W-:Y:S02]  /*0210*/  CS2R R4, SRZ ;  /* 0x0000000000047805 */ /* 0x000fe4000001ff00 */
[----:B------:R-:W-:Y:S01]  /*0220*/  CS2R R6, SRZ ;  /* 0x0000000000067805 */ /* 0x000fe2000001ff00 */
[----:B------:R-:W-:Y:S02]  /*0230*/  IMAD.MOV.U32 R3, RZ, RZ, RZ ;  /* 0x000000ffff037224 */ /* 0x000fe400078e00ff */
[----:B0-----:R-:W-:-:S07]  /*0240*/  IMAD.WIDE.U32 R8, R2, 0xc80, R8 ;  /* 0x00000c8002087825 */ /* 0x001fce00078e0008 */
.L_x_4:
[----:B------:R-:W-:-:S06]  /*0250*/  IMAD R13, R0, 0x4, R1 ;  /* 0x00000004000d7824 */ /* 0x000fcc00078e0201 */
[----:B------:R-:W5:Y:S01]  /*0260*/  LDL R13, [R13+0x4] ;  /* 0x000004000d0d7983 */ /* 0x000f620000100800 */
[----:B------:R-:W-:-:S07]  /*0270*/  IMAD.MOV.U32 R16, RZ, RZ, RZ ;  /* 0x000000ffff107224 */ /* 0x000fce00078e00ff */
.L_x_3:
[----:B-----5:R-:W-:Y:S01]  /*0280*/  SHF.R.U32.HI R21, RZ, R16, R13 ;  /* 0x00000010ff157219 */ /* 0x020fe2000001160d */
[----:B------:R-:W-:-:S03]  /*0290*/  IMAD.SHL.U32 R15, R0, 0x20, RZ ;  /* 0x00000020000f7824 */ /* 0x000fc600078e00ff */
[----:B------:R-:W-:Y:S01]  /*02a0*/  LOP3.LUT R17, R21, 0x1, RZ, 0xc0, !PT ;  /* 0x0000000115117812 */ /* 0x000fe200078ec0ff */
[----:B------:R-:W-:-:S03]  /*02b0*/  IMAD.IADD R14, R15, 0x1, R16 ;  /* 0x000000010f0e7824 */ /* 0x000fc600078e0210 */
[----:B------:R-:W-:Y:S01]  /*02c0*/  ISETP.NE.U32.AND P0, PT, R17, 0x1, PT ;  /* 0x000000011100780c */ /* 0x000fe20003f05070 */
[----:B------:R-:W-:-:S03]  /*02d0*/  IMAD R15, R14, 0x5, RZ ;  /* 0x000000050e0f7824 */ /* 0x000fc600078e02ff */
[----:B------:R-:W-:Y:S01]  /*02e0*/  R2P PR, R21, 0x7e ;  /* 0x0000007e15007804 */ /* 0x000fe20000000000 */
[----:B------:R-:W-:-:S08]  /*02f0*/  IMAD.WIDE.U32 R14, R15, 0x4, R8 ;  /* 0x000000040f0e7825 */ /* 0x000fd000078e0008 */
[----:B------:R-:W2:Y:S04]  /*0300*/  @!P0 LDG.E R20, desc[UR6][R14.64+0x10] ;  /* 0x000010060e148981 */ /* 0x000ea8000c1e1900 */
[----:B------:R-:W3:Y:S04]  /*0310*/  @P1 LDG.E R22, desc[UR6][R14.64+0x24] ;  /* 0x000024060e161981 */ /* 0x000ee8000c1e1900 */
[----:B------:R-:W4:Y:S04]  /*0320*/  @P2 LDG.E R24, desc[UR6][R14.64+0x38] ;  /* 0x000038060e182981 */ /* 0x000f28000c1e1900 */
[----:B------:R-:W4:Y:S04]  /*0330*/  @P3 LDG.E R26, desc[UR6][R14.64+0x4c] ;  /* 0x00004c060e1a3981 */ /* 0x000f28000c1e1900 */
[----:B------:R-:W4:Y:S04]  /*0340*/  @P4 LDG.E R28, desc[UR6][R14.64+0x60] ;  /* 0x000060060e1c4981 */ /* 0x000f28000c1e1900 */
[----:B------:R-:W4:Y:S04]  /*0350*/  @!P0 LDG.E R18, desc[UR6][R14.64] ;  /* 0x000000060e128981 */ /* 0x000f28000c1e1900 */
[----:B------:R-:W4:Y:S04]  /*0360*/  @!P0 LDG.E R17, desc[UR6][R14.64+0x4] ;  /* 0x000004060e118981 */ /* 0x000f28000c1e1900 */
[----:B------:R-:W4:Y:S04]  /*0370*/  @P5 LDG.E R19, desc[UR6][R14.64+0x74] ;  /* 0x000074060e135981 */ /* 0x000f28000c1e1900 */
[----:B------:R-:W4:Y:S04]  /*0380*/  @P1 LDG.E R23, desc[UR6][R14.64+0x20] ;  /* 0x000020060e171981 */ /* 0x000f28000c1e1900 */
[----:B------:R-:W4:Y:S01]  /*0390*/  @P3 LDG.E R25, desc[UR6][R14.64+0x48] ;  /* 0x000048060e193981 */ /* 0x000f22000c1e1900 */
[----:B--2---:R-:W-:-:S03]  /*03a0*/  @!P0 LOP3.LUT R5, R5, R20, RZ, 0x3c, !PT ;  /* 0x0000001405058212 */ /* 0x004fc600078e3cff */
[----:B------:R-:W2:Y:S01]  /*03b0*/  @P1 LDG.E R20, desc[UR6][R14.64+0x14] ;  /* 0x000014060e141981 */ /* 0x000ea2000c1e1900 */
[----:B---3--:R-:W-:-:S03]  /*03c0*/  @P1 LOP3.LUT R5, R5, R22, RZ, 0x3c, !PT ;  /* 0x0000001605051212 */ /* 0x008fc600078e3cff */
[----:B------:R-:W3:Y:S01]  /*03d0*/  @P1 LDG.E R22, desc[UR6][R14.64+0x1c] ;  /* 0x00001c060e161981 */ /* 0x000ee2000c1e1900 */
[----:B----4-:R-:W-:-:S03]  /*03e0*/  @P2 LOP3.LUT R5, R5, R24, RZ, 0x3c, !PT ;  /* 0x0000001805052212 */ /* 0x010fc600078e3cff */
[----:B------:R-:W4:Y:S01]  /*03f0*/  @P2 LDG.E R24, desc[UR6][R14.64+0x28] ;  /* 0x000028060e182981 */ /* 0x000f22000c1e1900 */
[----:B------:R-:W-:-:S03]  /*0400*/  @P3 LOP3.LUT R5, R5, R26, RZ, 0x3c, !PT ;  /* 0x0000001a05053212 */ /* 0x000fc600078e3cff */
[----:B------:R-:W3:Y:S01]  /*0410*/  @P6 LDG.E R26, desc[UR6][R14.64+0x88] ;  /* 0x000088060e1a6981 */ /* 0x000ee2000c1e1900 */
[----:B------:R-:W-:Y:S02]  /*0420*/  @P4 LOP3.LUT R5, R5, R28, RZ, 0x3c, !PT ;  /* 0x0000001c05054212 */ /* 0x000fe400078e3cff */
[----:B------:R-:W-:Y:S02]  /*0430*/  @!P0 LOP3.LUT R3, R3, R18, RZ, 0x3c, !PT ;  /* 0x0000001203038212 */ /* 0x000fe400078e3cff */
[----:B------:R-:W3:Y:S01]  /*0440*/  @!P0 LDG.E R18, desc[UR6][R14.64+0x8] ;  /* 0x000008060e128981 */ /* 0x000ee2000c1e1900 */
[----:B------:R-:W-:-:S03]  /*0450*/  @!P0 LOP3.LUT R6, R6, R17, RZ, 0x3c, !PT ;  /* 0x0000001106068212 */ /* 0x000fc600078e3cff */
[----:B------:R-:W3:Y:S01]  /*0460*/  @!P0 LDG.E R17, desc[UR6][R14.64+0xc] ;  /* 0x00000c060e118981 */ /* 0x000ee2000c1e1900 */
[----:B------:R-:W-:-:S03]  /*0470*/  @P5 LOP3.LUT R5, R5, R19, RZ, 0x3c, !PT ;  /* 0x0000001305055212 */ /* 0x000fc600078e3cff */
[----:B------:R-:W3:Y:S01]  /*0480*/  @P1 LDG.E R19, desc[UR6][R14.64+0x18] ;  /* 0x000018060e131981 */ /* 0x000ee2000c1e1900 */
[----:B--2---:R-:W-:-:S03]  /*0490*/  @P1 LOP3.LUT R3, R3, R20, RZ, 0x3c, !PT ;  /* 0x0000001403031212 */ /* 0x004fc600078e3cff */
[----:B------:R-:W2:Y:S01]  /*04a0*/  @P3 LDG.E R20, desc[UR6][R14.64+0x3c] ;  /* 0x00003c060e143981 */ /* 0x000ea2000c1e1900 */
[----:B----4-:R-:W-:-:S03]  /*04b0*/  @P2 LOP3.LUT R3, R3, R24, RZ, 0x3c, !PT ;  /* 0x0000001803032212 */ /* 0x010fc600078e3cff */
[----:B------:R-:W4:Y:S01]  /*04c0*/  @P4 LDG.E R24, desc[UR6][R14.64+0x50] ;  /* 0x000050060e184981 */ /* 0x000f22000c1e1900 */
[----:B---3--:R-:W-:-:S03]  /*04d0*/  @!P0 LOP3.LUT R7, R7, R18, RZ, 0x3c, !PT ;  /* 0x0000001207078212 */ /* 0x008fc600078e3cff */
[----:B------:R-:W3:Y:S01]  /*04e0*/  @P2 LDG.E R18, desc[UR6][R14.64+0x30] ;  /* 0x000030060e122981 */ /* 0x000ee2000c1e1900 */
[----:B------:R-:W-:-:S03]  /*04f0*/  @!P0 LOP3.LUT R4, R4, R17, RZ, 0x3c, !PT ;  /* 0x0000001104048212 */ /* 0x000fc600078e3cff */
[----:B------:R-:W3:Y:S01]  /*0500*/  @P2 LDG.E R17, desc[UR6][R14.64+0x2c] ;  /* 0x00002c060e112981 */ /* 0x000ee2000c1e1900 */
[----:B------:R-:W-:-:S03]  /*0510*/  @P1 LOP3.LUT R6, R6, R19, RZ, 0x3c, !PT ;  /* 0x0000001306061212 */ /* 0x000fc600078e3cff */
[----:B------:R-:W3:Y:S01]  /*0520*/  @P2 LDG.E R19, desc[UR6][R14.64+0x34] ;  /* 0x000034060e132981 */ /* 0x000ee2000c1e1900 */
[----:B------:R-:W-:Y:S02]  /*0530*/  @P1 LOP3.LUT R7, R7, R22, RZ, 0x3c, !PT ;  /* 0x0000001607071212 */ /* 0x000fe400078e3cff */
[----:B------:R-:W-:Y:S01]  /*0540*/  @P1 LOP3.LUT R4, R4, R23, RZ, 0x3c, !PT ;  /* 0x0000001704041212 */ /* 0x000fe200078e3cff */
[----:B------:R-:W3:Y:S04]  /*0550*/  @P3 LDG.E R22, desc[UR6][R14.64+0x44] ;  /* 0x000044060e163981 */ /* 0x000ee8000c1e1900 */
[----:B------:R-:W3:Y:S01]  /*0560*/  @P3 LDG.E R23, desc[UR6][R14.64+0x40] ;  /* 0x000040060e173981 */ /* 0x000ee2000c1e1900 */
[----:B--2---:R-:W-:-:S03]  /*0570*/  @P3 LOP3.LUT R3, R3, R20, RZ, 0x3c, !PT ;  /* 0x0000001403033212 */ /* 0x004fc600078e3cff */
[----:B------:R-:W2:Y:S01]  /*0580*/  @P5 LDG.E R20, desc[UR6][R14.64+0x64] ;  /* 0x000064060e145981 */ /* 0x000ea2000c1e1900 */
[----:B----4-:R-:W-:-:S03]  /*0590*/  @P4 LOP3.LUT R3, R3, R24, RZ, 0x3c, !PT ;  /* 0x0000001803034212 */ /* 0x010fc600078e3cff */
[----:B------:R-:W4:Y:S01]  /*05a0*/  @P6 LDG.E R24, desc[UR6][R14.64+0x78] ;  /* 0x000078060e186981 */ /* 0x000f22000c1e1900 */
[----:B---3--:R-:W-:-:S03]  /*05b0*/  @P2 LOP3.LUT R7, R7, R18, RZ, 0x3c, !PT ;  /* 0x0000001207072212 */ /* 0x008fc600078e3cff */
[----:B------:R-:W3:Y:S01]  /*05c0*/  @P4 LDG.E R18, desc[UR6][R14.64+0x58] ;  /* 0x000058060e124981 */ /* 0x000ee2000c1e1900 */
[----:B------:R-:W-:-:S03]  /*05d0*/  @P2 LOP3.LUT R6, R6, R17, RZ, 0x3c, !PT ;  /* 0x0000001106062212 */ /* 0x000fc600078e3cff */
[----:B------:R-:W3:Y:S01]  /*05e0*/  @P4 LDG.E R17, desc[UR6][R14.64+0x54] ;  /* 0x000054060e114981 */ /* 0x000ee2000c1e1900 */
[----:B------:R-:W-:-:S03]  /*05f0*/  @P2 LOP3.LUT R4, R4, R19, RZ, 0x3c, !PT ;  /* 0x0000001304042212 */ /* 0x000fc600078e3cff */
[----:B------:R-:W3:Y:S01]  /*0600*/  @P4 LDG.E R19, desc[UR6][R14.64+0x5c] ;  /* 0x00005c060e134981 */ /* 0x000ee2000c1e1900 */
[----:B------:R-:W-:Y:S02]  /*0610*/  @P3 LOP3.LUT R7, R7, R22, RZ, 0x3c, !PT ;  /* 0x0000001607073212 */ /* 0x000fe400078e3cff */
[----:B------:R-:W-:Y:S01]  /*0620*/  @P3 LOP3.LUT R4, R4, R25, RZ, 0x3c, !PT ;  /* 0x0000001904043212 */ /* 0x000fe200078e3cff */
[----:B------:R-:W3:Y:S01]  /*0630*/  @P5 LDG.E R22, desc[UR6][R14.64+0x6c] ;  /* 0x00006c060e165981 */ /* 0x000ee2000c1e1900 */
[----:B------:R-:W-:-:S03]  /*0640*/  @P3 LOP3.LUT R6, R6, R23, RZ, 0x3c, !PT ;  /* 0x0000001706063212 */ /* 0x000fc600078e3cff */
[----:B------:R-:W3:Y:S04]  /*0650*/  @P5 LDG.E R23, desc[UR6][R14.64+0x68] ;  /* 0x000068060e175981 */ /* 0x000ee8000c1e1900 */
[----:B------:R-:W3:Y:S01]  /*0660*/  @P5 LDG.E R25, desc[UR6][R14.64+0x70] ;  /* 0x000070060e195981 */ /* 0x000ee2000c1e1900 */
[----:B------:R-:W-:Y:S02]  /*0670*/  LOP3.LUT P0, RZ, R21, 0x80, RZ, 0xc0, !PT ;  /* 0x0000008015ff7812 */ /* 0x000fe4000780c0ff */
[----:B--2---:R-:W-:-:S11]  /*0680*/  @P5 LOP3.LUT R3, R3, R20, RZ, 0x3c, !PT ;  /* 0x0000001403035212 */ /* 0x004fd600078e3cff */
        /* <DEDUP_REMOVED lines=15> */
[----:B------:R-:W-:Y:S02]  /*0780*/  @P6 LOP3.LUT R5, R5, R26, RZ, 0x3c, !PT ;  /* 0x0000001a05056212 */ /* 0x000fe400078e3cff */
[----:B--2---:R-:W-:Y:S02]  /*0790*/  @P0 LOP3.LUT R3, R3, R20, RZ, 0x3c, !PT ;  /* 0x0000001403030212 */ /* 0x004fe400078e3cff */
[----:B----4-:R-:W-:Y:S02]  /*07a0*/  @P0 LOP3.LUT R5, R5, R24, RZ, 0x3c, !PT ;  /* 0x0000001805050212 */ /* 0x010fe400078e3cff */
[----:B---3--:R-:W-:Y:S02]  /*07b0*/  @P6 LOP3.LUT R7, R7, R18, RZ, 0x3c, !PT ;  /* 0x0000001207076212 */ /* 0x008fe400078e3cff */
[----:B------:R-:W-:Y:S02]  /*07c0*/  @P6 LOP3.LUT R6, R6, R17, RZ, 0x3c, !PT ;  /* 0x0000001106066212 */ /* 0x000fe400078e3cff */
[----:B------:R-:W-:-:S02]  /*07d0*/  @P6 LOP3.LUT R4, R4, R19, RZ, 0x3c, !PT ;  /* 0x0000001304046212 */ /* 0x000fc400078e3cff */
[----:B------:R-:W-:Y:S02]  /*07e0*/  @P0 LOP3.LUT R7, R7, R22, RZ, 0x3c, !PT ;  /* 0x0000001607070212 */ /* 0x000fe400078e3cff */
[----:B------:R-:W-:Y:S02]  /*07f0*/  @P0 LOP3.LUT R6, R6, R23, RZ, 0x3c, !PT ;  /* 0x0000001706060212 */ /* 0x000fe400078e3cff */
[----:B------:R-:W-:Y:S02]  /*0800*/  @P0 LOP3.LUT R4, R4, R25, RZ, 0x3c, !PT ;  /* 0x0000001904040212 */ /* 0x000fe400078e3cff */
[----:B------:R-:W-:-:S13]  /*0810*/  R2P PR, R21.B1, 0x7f ;  /* 0x0000007f15007804 */ /* 0x000fda0000001000 */
[----:B------:R-:W2:Y:S04]  /*0820*/  @P0 LDG.E R18, desc[UR6][R14.64+0xa0] ;  /* 0x0000a0060e120981 */ /* 0x000ea8000c1e1900 */
[----:B------:R-:W3:Y:S04]  /*0830*/  @P0 LDG.E R20, desc[UR6][R14.64+0xa8] ;  /* 0x0000a8060e140981 */ /* 0x000ee8000c1e1900 */
[----:B------:R-:W4:Y:S04]  /*0840*/  @P1 LDG.E R22, desc[UR6][R14.64+0xbc] ;  /* 0x0000bc060e161981 */ /* 0x000f28000c1e1900 */
[----:B------:R-:W4:Y:S04]  /*0850*/  @P1 LDG.E R24, desc[UR6][R14.64+0xc4] ;  /* 0x0000c4060e181981 */ /* 0x000f28000c1e1900 */
[----:B------:R-:W4:Y:S04]  /*0860*/  @P0 LDG.E R17, desc[UR6][R14.64+0xa4] ;  /* 0x0000a4060e110981 */ /* 0x000f28000c1e1900 */
[----:B------:R-:W4:Y:S04]  /*0870*/  @P0 LDG.E R19, desc[UR6][R14.64+0xac] ;  /* 0x0000ac060e130981 */ /* 0x000f28000c1e1900 */
[----:B------:R-:W4:Y:S04]  /*0880*/  @P1 LDG.E R23, desc[UR6][R14.64+0xb8] ;  /* 0x0000b8060e171981 */ /* 0x000f28000c1e1900 */
[----:B------:R-:W4:Y:S04]  /*0890*/  @P2 LDG.E R26, desc[UR6][R14.64+0xc8] ;  /* 0x0000c8060e1a2981 */ /* 0x000f28000c1e1900 */
[----:B------:R-:W4:Y:S04]  /*08a0*/  @P1 LDG.E R25, desc[UR6][R14.64+0xc0] ;  /* 0x0000c0060e191981 */ /* 0x000f28000c1e1900 */
[----:B------:R-:W4:Y:S01]  /*08b0*/  @P3 LDG.E R28, desc[UR6][R14.64+0xec] ;  /* 0x0000ec060e1c3981 */ /* 0x000f22000c1e1900 */
[----:B--2---:R-:W-:-:S03]  /*08c0*/  @P0 LOP3.LUT R3, R3, R18, RZ, 0x3c, !PT ;  /* 0x0000001203030212 */ /* 0x004fc600078e3cff */
[----:B------:R-:W2:Y:S01]  /*08d0*/  @P0 LDG.E R18, desc[UR6][R14.64+0xb0] ;  /* 0x0000b0060e120981 */ /* 0x000ea2000c1e1900 */
[----:B---3--:R-:W-:-:S03]  /*08e0*/  @P0 LOP3.LUT R7, R7, R20, RZ, 0x3c, !PT ;  /* 0x0000001407070212 */ /* 0x008fc600078e3cff */
[----:B------:R-:W3:Y:S01]  /*08f0*/  @P1 LDG.E R20, desc[UR6][R14.64+0xb4] ;  /* 0x0000b4060e141981 */ /* 0x000ee2000c1e1900 */
[----:B----4-:R-:W-:-:S03]  /*0900*/  @P1 LOP3.LUT R7, R7, R22, RZ, 0x3c, !PT ;  /* 0x0000001607071212 */ /* 0x010fc600078e3cff */
[----:B------:R-:W4:Y:S01]  /*0910*/  @P2 LDG.E R22, desc[UR6][R14.64+0xd8] ;  /* 0x0000d8060e162981 */ /* 0x000f22000c1e1900 */
[----:B------:R-:W-:-:S03]  /*0920*/  @P0 LOP3.LUT R6, R6, R17, RZ, 0x3c, !PT ;  /* 0x0000001106060212 */ /* 0x000fc600078e3cff */
[----:B------:R-:W4:Y:S01]  /*0930*/  @P2 LDG.E R17, desc[UR6][R14.64+0xcc] ;  /* 0x0000cc060e112981 */ /* 0x000f22000c1e1900 */
[----:B------:R-:W-:-:S03]  /*0940*/  @P0 LOP3.LUT R4, R4, R19, RZ, 0x3c, !PT ;  /* 0x0000001304040212 */ /* 0x000fc600078e3cff */
[----:B------:R-:W4:Y:S01]  /*0950*/  @P2 LDG.E R19, desc[UR6][R14.64+0xd4] ;  /* 0x0000d4060e132981 */ /* 0x000f22000c1e1900 */
[----:B------:R-:W-:-:S03]  /*0960*/  @P1 LOP3.LUT R6, R6, R23, RZ, 0x3c, !PT ;  /* 0x0000001706061212 */ /* 0x000fc600078e3cff */
[----:B------:R-:W4:Y:S01]  /*0970*/  @P3 LDG.E R23, desc[UR6][R14.64+0xe8] ;  /* 0x0000e8060e173981 */ /* 0x000f22000c1e1900 */
[----:B--2---:R-:W-:-:S03]  /*0980*/  @P0 LOP3.LUT R5, R5, R18, RZ, 0x3c, !PT ;  /* 0x0000001205050212 */ /* 0x004fc600078e3cff */
[----:B------:R-:W2:Y:S01]  /*0990*/  @P4 LDG.E R18, desc[UR6][R14.64+0xf0] ;  /* 0x0000f0060e124981 */ /* 0x000ea2000c1e1900 */
[----:B------:R-:W-:-:S03]  /*09a0*/  @P1 LOP3.LUT R5, R5, R24, RZ, 0x3c, !PT ;  /* 0x0000001805051212 */ /* 0x000fc600078e3cff */
[----:B------:R-:W2:Y:S01]  /*09b0*/  @P3 LDG.E R24, desc[UR6][R14.64+0xdc] ;  /* 0x0000dc060e183981 */ /* 0x000ea2000c1e1900 */
[----:B---3--:R-:W-:-:S03]  /*09c0*/  @P1 LOP3.LUT R3, R3, R20, RZ, 0x3c, !PT ;  /* 0x0000001403031212 */ /* 0x008fc600078e3cff */
[----:B------:R-:W3:Y:S01]  /*09d0*/  @P2 LDG.E R20, desc[UR6][R14.64+0xd0] ;  /* 0x0000d0060e142981 */ /* 0x000ee2000c1e1900 */
[----:B------:R-:W-:Y:S02]  /*09e0*/  LOP3.LUT P0, RZ, R21, 0x8000, RZ, 0xc0, !PT ;  /* 0x0000800015ff7812 */ /* 0x000fe4000780c0ff */
[----:B------:R-:W-:Y:S01]  /*09f0*/  @P2 LOP3.LUT R3, R3, R26, RZ, 0x3c, !PT ;  /* 0x0000001a03032212 */ /* 0x000fe200078e3cff */
[----:B------:R-:W3:Y:S04]  /*0a00*/  @P3 LDG.E R21, desc[UR6][R14.64+0xe0] ;  /* 0x0000e0060e153981 */ /* 0x000ee8000c1e1900 */
[----:B------:R-:W3:Y:S01]  /*0a10*/  @P3 LDG.E R26, desc[UR6][R14.64+0xe4] ;  /* 0x0000e4060e1a3981 */ /* 0x000ee2000c1e1900 */
[----:B------:R-:W-:Y:S02]  /*0a20*/  @P1 LOP3.LUT R4, R4, R25, RZ, 0x3c, !PT ;  /* 0x0000001904041212 */ /* 0x000fe400078e3cff */
[----:B----4-:R-:W-:-:S02]  /*0a30*/  @P2 LOP3.LUT R5, R5, R22, RZ, 0x3c, !PT ;  /* 0x0000001605052212 */ /* 0x010fc400078e3cff */
[----:B------:R-:W4:Y:S01]  /*0a40*/  @P4 LDG.E R22, desc[UR6][R14.64+0x100] ;  /* 0x000100060e164981 */ /* 0x000f22000c1e1900 */
[----:B------:R-:W-:Y:S02]  /*0a50*/  @P2 LOP3.LUT R6, R6, R17, RZ, 0x3c, !PT ;  /* 0x0000001106062212 */ /* 0x000fe400078e3cff */
[----:B------:R-:W-:Y:S01]  /*0a60*/  @P2 LOP3.LUT R4, R4, R19, RZ, 0x3c, !PT ;  /* 0x0000001304042212 */ /* 0x000fe200078e3cff */
[----:B------:R-:W4:Y:S04]  /*0a70*/  @P4 LDG.E R17, desc[UR6][R14.64+0xf4] ;  /* 0x0000f4060e114981 */ /* 0x000f28000c1e1900 */
[----:B------:R-:W4:Y:S01]  /*0a80*/  @P4 LDG.E R19, desc[UR6][R14.64+0xfc] ;  /* 0x0000fc060e134981 */ /* 0x000f22000c1e1900 */
[----:B------:R-:W-:-:S03]  /*0a90*/  @P3 LOP3.LUT R4, R4, R23, RZ, 0x3c, !PT ;  /* 0x0000001704043212 */ /* 0x000fc600078e3cff */
[----:B------:R-:W4:Y:S01]  /*0aa0*/  @P5 LDG.E R23, desc[UR6][R14.64+0x110] ;  /* 0x000110060e175981 */ /* 0x000f22000c1e1900 */
[----:B--2---:R-:W-:-:S03]  /*0ab0*/  @P3 LOP3.LUT R3, R3, R24, RZ, 0x3c, !PT ;  /* 0x0000001803033212 */ /* 0x004fc600078e3cff */
[----:B------:R-:W2:Y:S01]  /*0ac0*/  @P5 LDG.E R24, desc[UR6][R14.64+0x104] ;  /* 0x000104060e185981 */ /* 0x000ea2000c1e1900 */
[----:B---3--:R-:W-:Y:S02]  /*0ad0*/  @P2 LOP3.LUT R7, R7, R20, RZ, 0x3c, !PT ;  /* 0x0000001407072212 */ /* 0x008fe400078e3cff */
[----:B------:R-:W-:Y:S01]  /*0ae0*/  @P4 LOP3.LUT R3, R3, R18, RZ, 0x3c, !PT ;  /* 0x0000001203034212 */ /* 0x000fe200078e3cff */
[----:B------:R-:W3:Y:S01]  /*0af0*/  @P4 LDG.E R20, desc[UR6][R14.64+0xf8] ;  /* 0x0000f8060e144981 */ /* 0x000ee2000c1e1900 */
[----:B------:R-:W-:-:S03]  /*0b00*/  @P3 LOP3.LUT R6, R6, R21, RZ, 0x3c, !PT ;  /* 0x0000001506063212 */ /* 0x000fc600078e3cff */
[----:B------:R-:W3:Y:S01]  /*0b10*/  @P5 LDG.E R18, desc[UR6][R14.64+0x114] ;  /* 0x000114060e125981 */ /* 0x000ee2000c1e1900 */
[----:B------:R-:W-:-:S03]  /*0b20*/  @P3 LOP3.LUT R7, R7, R26, RZ, 0x3c, !PT ;  /* 0x0000001a07073212 */ /* 0x000fc600078e3cff */
[----:B------:R-:W3:Y:S04]  /*0b30*/  @P5 LDG.E R21, desc[UR6][R14.64+0x108] ;  /* 0x000108060e155981 */ /* 0x000ee8000c1e1900 */
[----:B------:R-:W3:Y:S01]  /*0b40*/  @P5 LDG.E R26, desc[UR6][R14.64+0x10c] ;  /* 0x00010c060e1a5981 */ /* 0x000ee2000c1e1900 */
[----:B------:R-:W-:Y:S02]  /*0b50*/  @P3 LOP3.LUT R5, R5, R28, RZ, 0x3c, !PT ;  /* 0x0000001c05053212 */ /* 0x000fe400078e3cff */
[----:B----4-:R-:W-:Y:S01]  /*0b60*/  @P4 LOP3.LUT R6, R6, R17, RZ, 0x3c, !PT ;  /* 0x0000001106064212 */ /* 0x010fe200078e3cff */
[----:B------:R-:W4:Y:S01]  /*0b70*/  @P0 LDG.E R28, desc[UR6][R14.64+0x13c] ;  /* 0x00013c060e1c0981 */ /* 0x000f22000c1e1900 */
[----:B------:R-:W-:Y:S02]  /*0b80*/  @P4 LOP3.LUT R5, R5, R22, RZ, 0x3c, !PT ;  /* 0x0000001605054212 */ /* 0x000fe400078e3cff */
[----:B------:R-:W-:Y:S01]  /*0b90*/  @P4 LOP3.LUT R4, R4, R19, RZ, 0x3c, !PT ;  /* 0x0000001304044212 */ /* 0x000fe200078e3cff */
[----:B------:R-:W4:Y:S04]  /*0ba0*/  @P6 LDG.E R17, desc[UR6][R14.64+0x11c] ;  /* 0x00011c060e116981 */ /* 0x000f28000c1e1900 */
[----:B------:R-:W4:Y:S01]  /*0bb0*/  @P6 LDG.E R22, desc[UR6][R14.64+0x120] ;  /* 0x000120060e166981 */ /* 0x000f22000c1e1900 */
[----:B------:R-:W-:-:S03]  /*0bc0*/  @P5 LOP3.LUT R4, R4, R23, RZ, 0x3c, !PT ;  /* 0x0000001704045212 */ /* 0x000fc600078e3cff */
[----:B------:R-:W4:Y:S04]  /*0bd0*/  @P6 LDG.E R19, desc[UR6][R14.64+0x124] ;  /* 0x000124060e136981 */ /* 0x000f28000c1e1900 */
[----:B------:R-:W4:Y:S01]  /*0be0*/  @P0 LDG.E R23, desc[UR6][R14.64+0x138] ;  /* 0x000138060e170981 */ /* 0x000f22000c1e1900 */
[----:B--2---:R-:W-:-:S03]  /*0bf0*/  @P5 LOP3.LUT R3, R3, R24, RZ, 0x3c, !PT ;  /* 0x0000001803035212 */ /* 0x004fc600078e3cff */
[----:B------:R-:W2:Y:S01]  /*0c00*/  @P0 LDG.E R24, desc[UR6][R14.64+0x12c] ;  /* 0x00012c060e180981 */ /* 0x000ea2000c1e1900 */
[----:B---3--:R-:W-:-:S03]  /*0c10*/  @P4 LOP3.LUT R7, R7, R20, RZ, 0x3c, !PT ;  /* 0x0000001407074212 */ /* 0x008fc600078e3cff */
[----:B------:R-:W3:Y:S01]  /*0c20*/  @P6 LDG.E R20, desc[UR6][R14.64+0x118] ;  /* 0x000118060e146981 */ /* 0x000ee2000c1e1900 */
[----:B------:R-:W-:-:S03]  /*0c30*/  @P5 LOP3.LUT R5, R5, R18, RZ, 0x3c, !PT ;  /* 0x0000001205055212 */ /* 0x000fc600078e3cff */
[----:B------:R-:W2:Y:S01]  /*0c40*/  @P6 LDG.E R18, desc[UR6][R14.64+0x128] ;  /* 0x000128060e126981 */ /* 0x000ea2000c1e1900 */
[----:B------:R-:W-:-:S03]  /*0c50*/  @P5 LOP3.LUT R6, R6, R21, RZ, 0x3c, !PT ;  /* 0x0000001506065212 */ /* 0x000fc600078e3cff */
[----:B------:R-:W2:Y:S01]  /*0c60*/  @P0 LDG.E R21, desc[UR6][R14.64+0x130] ;  /* 0x000130060e150981 */ /* 0x000ea2000c1e1900 */
[----:B------:R-:W-:-:S03]  /*0c70*/  @P5 LOP3.LUT R7, R7, R26, RZ, 0x3c, !PT ;  /* 0x0000001a07075212 */ /* 0x000fc600078e3cff */
[----:B------:R-:W2:Y:S01]  /*0c80*/  @P0 LDG.E R26, desc[UR6][R14.64+0x134] ;  /* 0x000134060e1a0981 */ /* 0x000ea2000c1e1900 */
[----:B------:R-:W-:-:S05]  /*0c90*/  VIADD R16, R16, 0x10 ;  /* 0x0000001010107836 */ /* 0x000fca0000000000 */
[----:B------:R-:W-:Y:S02]  /*0ca0*/  ISETP.NE.AND P1, PT, R16, 0x20, PT ;  /* 0x000000201000780c */ /* 0x000fe40003f25270 */
[----:B----4-:R-:W-:Y:S02]  /*0cb0*/  @P6 LOP3.LUT R6, R6, R17, RZ, 0x3c, !PT ;  /* 0x0000001106066212 */ /* 0x010fe400078e3cff */
[----:B------:R-:W-:Y:S02]  /*0cc0*/  @P6 LOP3.LUT R7, R7, R22, RZ, 0x3c, !PT ;  /* 0x0000001607076212 */ /* 0x000fe400078e3cff */
[----:B------:R-:W-:-:S04]  /*0cd0*/  @P6 LOP3.LUT R4, R4, R19, RZ, 0x3c, !PT ;  /* 0x0000001304046212 */ /* 0x000fc800078e3cff */
[----:B------:R-:W-:Y:S02]  /*0ce0*/  @P0 LOP3.LUT R4, R4, R23, RZ, 0x3c, !PT ;  /* 0x0000001704040212 */ /* 0x000fe400078e3cff */
[----:B---3--:R-:W-:Y:S02]  /*0cf0*/  @P6 LOP3.LUT R3, R3, R20, RZ, 0x3c, !PT ;  /* 0x0000001403036212 */ /* 0x008fe400078e3cff */
[----:B--2---:R-:W-:Y:S02]  /*0d00*/  @P6 LOP3.LUT R5, R5, R18, RZ, 0x3c, !PT ;  /* 0x0000001205056212 */ /* 0x004fe400078e3cff */
[----:B------:R-:W-:Y:S02]  /*0d10*/  @P0 LOP3.LUT R3, R3, R24, RZ, 0x3c, !PT ;  /* 0x0000001803030212 */ /* 0x000fe400078e3cff */
[----:B------:R-:W-:Y:S02]  /*0d20*/  @P0 LOP3.LUT R6, R6, R21, RZ, 0x3c, !PT ;  /* 0x0000001506060212 */ /* 0x000fe400078e3cff */
[----:B------:R-:W-:-:S02]  /*0d30*/  @P0 LOP3.LUT R5, R5, R28, RZ, 0x3c, !PT ;  /* 0x0000001c05050212 */ /* 0x000fc400078e3cff */
[----:B------:R-:W-:Y:S01]  /*0d40*/  @P0 LOP3.LUT R7, R7, R26, RZ, 0x3c, !PT ;  /* 0x0000001a07070212 */ /* 0x000fe200078e3cff */
[----:B------:R-:W-:Y:S06]  /*0d50*/  @P1 BRA `(.L_x_3) ;  /* 0xfffffff400481947 */ /* 0x000fec000383ffff */
[----:B------:R-:W-:-:S05]  /*0d60*/  VIADD R0, R0, 0x1 ;  /* 0x0000000100007836 */ /* 0x000fca0000000000 */
[----:B------:R-:W-:-:S13]  /*0d70*/  ISETP.NE.AND P0, PT, R0, 0x5, PT ;  /* 0x000000050000780c */ /* 0x000fda0003f05270 */
[----:B------:R-:W-:Y:S05]  /*0d80*/  @P0 BRA `(.L_x_4) ;  /* 0xfffffff400300947 */ /* 0x000fea000383ffff */
[----:B------:R-:W-:Y:S01]  /*0d90*/  LOP3.LUT R0, R12, 0x3, RZ, 0xc0, !PT ;  /* 0x000000030c007812 */ /* 0x000fe200078ec0ff */
[----:B------:R0:W-:Y:S03]  /*0da0*/  STL.64 [R1+0x8], R6 ;  /* 0x0000080601007387 */ /* 0x0001e60000100a00 */
[----:B------:R-:W-:Y:S01]  /*0db0*/  ISETP.NE.U32.AND P0, PT, R0, 0x1, PT ;  /* 0x000000010000780c */ /* 0x000fe20003f05070 */
[----:B------:R0:W-:Y:S03]  /*0dc0*/  STL.64 [R1+0x10], R4 ;  /* 0x0000100401007387 */ /* 0x0001e60000100a00 */
[----:B------:R-:W-:Y:S01]  /*0dd0*/  ISETP.NE.AND.EX P0, PT, RZ, RZ, PT, P0 ;  /* 0x000000ffff00720c */ /* 0x000fe20003f05300 */
[----:B------:R0:W-:-:S12]  /*0de0*/  STL [R1+0x4], R3 ;  /* 0x0000040301007387 */ /* 0x0001d80000100800 */
[----:B0-----:R-:W-:Y:S05]  /*0df0*/  @!P0 BRA `(.L_x_2) ;  /* 0x0000001800088947 */ /* 0x001fea0003800000 */
[----:B------:R-:W-:Y:S01]  /*0e00*/  UMOV UR4, URZ ;  /* 0x000000ff00047c82 */ /* 0x000fe20008000000 */
[----:B------:R-:W-:Y:S01]  /*0e10*/  UMOV UR5, URZ ;  /* 0x000000ff00057c82 */ /* 0x000fe20008000000 */
[----:B------:R-:W-:Y:S02]  /*0e20*/  IMAD.MOV.U32 R0, RZ, RZ, RZ ;  /* 0x000000ffff007224 */ /* 0x000fe400078e00ff */
[----:B------:R-:W-:Y:S02]  /*0e30*/  IMAD.MOV.U32 R4, RZ, RZ, RZ ;  /* 0x000000ffff047224 */ /* 0x000fe400078e00ff */
[----:B------:R-:W-:Y:S02]  /*0e40*/  IMAD.MOV.U32 R7, RZ, RZ, RZ ;  /* 0x000000ffff077224 */ /* 0x000fe400078e00ff */
[----:B------:R-:W-:Y:S02]  /*0e50*/  IMAD.MOV.U32 R3, RZ, RZ, RZ ;  /* 0x000000ffff037224 */ /* 0x000fe400078e00ff */
[----:B------:R-:W-:-:S02]  /*0e60*/  IMAD.U32 R5, RZ, RZ, UR4 ;  /* 0x00000004ff057e24 */ /* 0x000fc4000f8e00ff */
[----:B------:R-:W-:-:S07]  /*0e70*/  IMAD.U32 R6, RZ, RZ, UR5 ;  /* 0x00000005ff067e24 */ /* 0x000fce000f8e00ff */
.L_x_6:
[----:B------:R-:W-:-:S06]  /*0e80*/  IMAD R13, R0, 0x4, R1 ;  /* 0x00000004000d7824 */ /* 0x000fcc00078e0201 */
[----:B------:R-:W5:Y:S01]  /*0e90*/  LDL R13, [R13+0x4] ;  /* 0x000004000d0d7983 */ /* 0x000f620000100800 */
[----:B------:R-:W-:-:S07]  /*0ea0*/  IMAD.MOV.U32 R16, RZ, RZ, RZ ;  /* 0x000000ffff107224 */ /* 0x000fce00078e00ff */
.L_x_5:
        /* <DEDUP_REMOVED lines=178> */
[----:B------:R0:W-:Y:S03]  /*19d0*/  STL [R1+0x4], R3 ;  /* 0x0000040301007387 */ /* 0x0001e60000100800 */
[----:B------:R-:W-:Y:S01]  /*19e0*/  ISETP.NE.U32.AND P0, PT, R0, 0x3, PT ;  /* 0x000000030000780c */ /* 0x000fe20003f05070 */
[----:B------:R0:W-:Y:S03]  /*19f0*/  STL.64 [R1+0x8], R6 ;  /* 0x0000080601007387 */ /* 0x0001e60000100a00 */
[----:B------:R-:W-:Y:S01]  /*1a00*/  ISETP.NE.AND.EX P0, PT, RZ, RZ, PT, P0 ;  /* 0x000000ffff00720c */ /* 0x000fe20003f05300 */
[----:B------:R0:W-:-:S12]  /*1a10*/  STL.64 [R1+0x10], R4 ;  /* 0x0000100401007387 */ /* 0x0001d80000100a00 */
[----:B0-----:R-:W-:Y:S05]  /*1a20*/  @P0 BRA `(.L_x_2) ;  /* 0x0000000800fc0947 */ /* 0x001fea0003800000 */
        /* <DEDUP_REMOVED lines=8> */
.L_x_8:
[----:B------:R-:W-:-:S06]  /*1ab0*/  IMAD R13, R0, 0x4, R1 ;  /* 0x00000004000d7824 */ /* 0x000fcc00078e0201 */
[----:B------:R-:W5:Y:S01]  /*1ac0*/  LDL R13, [R13+0x4] ;  /* 0x000004000d0d7983 */ /* 0x000f620000100800 */
[----:B------:R-:W-:-:S07]  /*1ad0*/  IMAD.MOV.U32 R16, RZ, RZ, RZ ;  /* 0x000000ffff107224 */ /* 0x000fce00078e00ff */
.L_x_7:
        /* <DEDUP_REMOVED lines=177> */
[----:B------:R0:W-:Y:S04]  /*25f0*/  STL [R1+0x4], R3 ;  /* 0x0000040301007387 */ /* 0x0001e80000100800 */
[----:B------:R0:W-:Y:S04]  /*2600*/  STL.64 [R1+0x8], R6 ;  /* 0x0000080601007387 */ /* 0x0001e80000100a00 */
[----:B------:R0:W-:Y:S02]  /*2610*/  STL.64 [R1+0x10], R4 ;  /* 0x0000100401007387 */ /* 0x0001e40000100a00 */
.L_x_2:
[----:B------:R-:W-:Y:S01]  /*2620*/  ISETP.GT.U32.AND P0, PT, R12, 0x3, PT ;  /* 0x000000030c00780c */ /* 0x000fe20003f04070 */
[----:B------:R-:W-:Y:S01]  /*2630*/  VIADD R2, R2, 0x1 ;  /* 0x0000000102027836 */ /* 0x000fe20000000000 */
[--C-:B------:R-:W-:Y:S02]  /*2640*/  SHF.R.U64 R12, R12, 0x2, R11.reuse ;  /* 0x000000020c0c7819 */ /* 0x100fe4000000120b */
[----:B------:R-:W-:Y:S02]  /*2650*/  ISETP.GT.U32.AND.EX P0, PT, R11, RZ, PT, P0 ;  /* 0x000000ff0b00720c */ /* 0x000fe40003f04100 */
[----:B------:R-:W-:-:S11]  /*2660*/  SHF.R.U32.HI R11, RZ, 0x2, R11 ;  /* 0x00000002ff0b7819 */ /* 0x000fd6000001160b */
[----:B------:R-:W-:Y:S05]  /*2670*/  @P0 BRA `(.L_x_9) ;  /* 0xffffffd800cc0947 */ /* 0x000fea000383ffff */
.L_x_1:
[----:B------:R-:W2:Y:S01]  /*2680*/  LDCU UR4, c[0x0][0x390] ;  /* 0x00007200ff0477ac */ /* 0x000ea20008000800 */
[----:B------:R-:W-:Y:S01]  /*2690*/  SHF.R.U32.HI R0, RZ, 0x2, R3 ;  /* 0x00000002ff007819 */ /* 0x000fe20000011603 */
[----:B------:R-:W-:Y:S01]  /*26a0*/  IMAD.MOV.U32 R9, RZ, RZ, 0x3e055027 ;  /* 0x3e055027ff097424 */ /* 0x000fe200078e00ff */
[----:B------:R-:W-:Y:S02]  /*26b0*/  BSSY.RECONVERGENT B0, `(.L_x_10) ;  /* 0x0000041000007945 */ /* 0x000fe40003800200 */
[----:B------:R-:W-:Y:S01]  /*26c0*/  LOP3.LUT R0, R0, R3, RZ, 0x3c, !PT ;  /* 0x0000000300007212 */ /* 0x000fe200078e3cff */
[----:B01----:R-:W-:-:S04]  /*26d0*/  IMAD.SHL.U32 R3, R5, 0x10, RZ ;  /* 0x0000001005037824 */ /* 0x003fc800078e00ff */
[----:B------:R-:W-:-:S05]  /*26e0*/  IMAD.SHL.U32 R2, R0, 0x2, RZ ;  /* 0x0000000200027824 */ /* 0x000fca00078e00ff */
[----:B------:R-:W-:Y:S01]  /*26f0*/  LOP3.LUT R2, R0, R2, R3, 0x96, !PT ;  /* 0x0000000200027212 */ /* 0x000fe200078e9603 */
[----:B------:R-:W-:Y:S02]  /*2700*/  IMAD.MOV.U32 R3, RZ, RZ, 0x2f800000 ;  /* 0x2f800000ff037424 */ /* 0x000fe400078e00ff */
[----:B--2---:R-:W-:Y:S01]  /*2710*/  VIADD R7, R10, UR4 ;  /* 0x000000040a077c36 */ /* 0x004fe20008000000 */
[----:B------:R-:W-:-:S04]  /*2720*/  LOP3.LUT R5, R2, R5, RZ, 0x3c, !PT ;  /* 0x0000000502057212 */ /* 0x000fc800078e3cff */
[C---:B------:R-:W-:Y:S02]  /*2730*/  LOP3.LUT R4, R7.reuse, 0xaad26b49, RZ, 0x3c, !PT ;  /* 0xaad26b4907047812 */ /* 0x040fe400078e3cff */
[----:B------:R-:W-:Y:S01]  /*2740*/  ISETP.GT.AND P0, PT, R7, -0x1, PT ;  /* 0xffffffff0700780c */ /* 0x000fe20003f04270 */
[----:B------:R-:W-:Y:S02]  /*2750*/  IMAD.MOV.U32 R7, RZ, RZ, -0x266e14b1 ;  /* 0xd991eb4fff077424 */ /* 0x000fe400078e00ff */
[----:B------:R-:W-:-:S03]  /*2760*/  IMAD R0, R4, 0x4182bed5, RZ ;  /* 0x4182bed504007824 */ /* 0x000fc600078e02ff */
[----:B------:R-:W-:-:S04]  /*2770*/  SEL R7, R7, 0x8bf16996, P0 ;  /* 0x8bf1699607077807 */ /* 0x000fc80000000000 */
[----:B------:R-:W-:-:S04]  /*2780*/  IADD3 R0, PT, PT, R7, 0x64f0c9, R0 ;  /* 0x0064f0c907007810 */ /* 0x000fc80007ffe000 */
[----:B------:R-:W-:-:S04]  /*2790*/  IADD3 R2, PT, PT, R0, 0x587c5, R5 ;  /* 0x000587c500027810 */ /* 0x000fc80007ffe005 */
[----:B------:R-:W-:-:S05]  /*27a0*/  I2FP.F32.U32 R2, R2 ;  /* 0x0000000200027245 */ /* 0x000fca0000201000 */
[----:B------:R-:W-:-:S05]  /*27b0*/  FFMA R2, R2, R3, 1.1641532182693481445e-10 ;  /* 0x2f00000002027423 */ /* 0x000fca0000000003 */
[----:B------:R-:W-:-:S13]  /*27c0*/  FSETP.GEU.AND P0, PT, R2, 1.175494350822287508e-38, PT ;  /* 0x008000000200780b */ /* 0x000fda0003f0e000 */
[----:B------:R-:W-:-:S04]  /*27d0*/  @!P0 FMUL R2, R2, 8388608 ;  /* 0x4b00000002028820 */ /* 0x000fc80000400000 */
[----:B------:R-:W-:-:S05]  /*27e0*/  VIADD R3, R2, 0xc0d55555 ;  /* 0xc0d5555502037836 */ /* 0x000fca0000000000 */
[----:B------:R-:W-:-:S04]  /*27f0*/  LOP3.LUT R7, R3, 0xff800000, RZ, 0xc0, !PT ;  /* 0xff80000003077812 */ /* 0x000fc800078ec0ff */
[----:B------:R-:W-:Y:S01]  /*2800*/  I2FP.F32.S32 R4, R7 ;  /* 0x0000000700047245 */ /* 0x000fe20000201400 */
[----:B------:R-:W-:Y:S02]  /*2810*/  IMAD.IADD R3, R2, 0x1, -R7 ;  /* 0x0000000102037824 */ /* 0x000fe400078e0a07 */
[----:B------:R-:W-:Y:S02]  /*2820*/  IMAD.MOV.U32 R7, RZ, RZ, 0x7f800000 ;  /* 0x7f800000ff077424 */ /* 0x000fe400078e00ff */
[----:B------:R-:W-:-:S04]  /*2830*/  FADD R8, R3, -1 ;  /* 0xbf80000003087421 */ /* 0x000fc80000000000 */
[----:B------:R-:W-:-:S04]  /*2840*/  FFMA R3, R8, -R9, 0.14084610342979431152 ;  /* 0x3e1039f608037423 */ /* 0x000fc80000000809 */
[----:B------:R-:W-:-:S04]  /*2850*/  FFMA R3, R8, R3, -0.12148627638816833496 ;  /* 0xbdf8cdcc08037423 */ /* 0x000fc80000000003 */
[----:B------:R-:W-:-:S04]  /*2860*/  FFMA R3, R8, R3, 0.13980610668659210205 ;  /* 0x3e0f295508037423 */ /* 0x000fc80000000003 */
[----:B------:R-:W-:-:S04]  /*2870*/  FFMA R3, R8, R3, -0.16684235632419586182 ;  /* 0xbe2ad8b908037423 */ /* 0x000fc80000000003 */
[----:B------:R-:W-:-:S04]  /*2880*/  FFMA R3, R8, R3, 0.20012299716472625732 ;  /* 0x3e4ced0b08037423 */ /* 0x000fc80000000003 */
[----:B------:R-:W-:-:S04]  /*2890*/  FFMA R3, R8, R3, -0.24999669194221496582 ;  /* 0xbe7fff2208037423 */ /* 0x000fc80000000003 */
[----:B------:R-:W-:-:S04]  /*28a0*/  FFMA R3, R8, R3, 0.33333182334899902344 ;  /* 0x3eaaaa7808037423 */ /* 0x000fc80000000003 */
[----:B------:R-:W-:Y:S01]  /*28b0*/  FFMA R9, R8, R3, -0.5 ;  /* 0xbf00000008097423 */ /* 0x000fe20000000003 */
[----:B------:R-:W-:Y:S02]  /*28c0*/  FSEL R3, RZ, -23, P0 ;  /* 0xc1b80000ff037808 */ /* 0x000fe40000000000 */
[----:B------:R-:W-:Y:S01]  /*28d0*/  ISETP.GT.U32.AND P0, PT, R2, 0x7f7fffff, PT ;  /* 0x7f7fffff0200780c */ /* 0x000fe20003f04070 */
[----:B------:R-:W-:Y:S02]  /*28e0*/  FMUL R9, R8, R9 ;  /* 0x0000000908097220 */ /* 0x000fe40000400000 */
[----:B------:R-:W-:Y:S01]  /*28f0*/  FFMA R4, R4, 1.1920928955078125e-07, R3 ;  /* 0x3400000004047823 */ /* 0x000fe20000000003 */
[----:B------:R-:W-:Y:S01]  /*2900*/  SHF.R.U32.HI R3, RZ, 0x2, R6 ;  /* 0x00000002ff037819 */ /* 0x000fe20000011606 */
[----:B------:R-:W-:-:S03]  /*2910*/  FFMA R9, R8, R9, R8 ;  /* 0x0000000908097223 */ /* 0x000fc60000000008 */
[----:B------:R-:W-:Y:S01]  /*2920*/  LOP3.LUT R3, R3, R6, RZ, 0x3c, !PT ;  /* 0x0000000603037212 */ /* 0x000fe200078e3cff */
[----:B------:R-:W-:Y:S01]  /*2930*/  FFMA R9, R4, 0.69314718246459960938, R9 ;  /* 0x3f31721804097823 */ /* 0x000fe20000000009 */
[----:B------:R-:W-:-:S03]  /*2940*/  IMAD.SHL.U32 R4, R5, 0x10, RZ ;  /* 0x0000001005047824 */ /* 0x000fc600078e00ff */
[C---:B------:R-:W-:Y:S01]  /*2950*/  @P0 FFMA R9, R2.reuse, R7, +INF ;  /* 0x7f80000002090423 */ /* 0x040fe20000000007 */
[----:B------:R-:W-:Y:S01]  /*2960*/  FSETP.NEU.AND P0, PT, R2, RZ, PT ;  /* 0x000000ff0200720b */ /* 0x000fe20003f0d000 */
[----:B------:R-:W-:Y:S02]  /*2970*/  IMAD.SHL.U32 R6, R3, 0x2, RZ ;  /* 0x0000000203067824 */ /* 0x000fe400078e00ff */
[----:B------:R-:W-:-:S03]  /*2980*/  FMUL R9, R9, -2 ;  /* 0xc000000009097820 */ /* 0x000fc60000400000 */
[----:B------:R-:W-:Y:S02]  /*2990*/  LOP3.LUT R4, R3, R6, R4, 0x96, !PT ;  /* 0x0000000603047212 */ /* 0x000fe400078e9604 */
[----:B------:R-:W-:Y:S02]  /*29a0*/  FSEL R9, R9, +INF , P0 ;  /* 0x7f80000009097808 */ /* 0x000fe40000000000 */
[----:B------:R-:W-:Y:S02]  /*29b0*/  LOP3.LUT R5, R4, R5, RZ, 0x3c, !PT ;  /* 0x0000000504057212 */ /* 0x000fe400078e3cff */
[----:B------:R0:W1:Y:S01]  /*29c0*/  MUFU.RSQ R2, R9 ;  /* 0x0000000900027308 */ /* 0x0000620000001400 */
[----:B------:R-:W-:Y:S01]  /*29d0*/  VIADD R3, R9, 0xf3000000 ;  /* 0xf300000009037836 */ /* 0x000fe20000000000 */
[----:B------:R-:W-:Y:S01]  /*29e0*/  IADD3 R5, PT, PT, R0, 0xb0f8a, R5 ;  /* 0x000b0f8a00057810 */ /* 0x000fe20007ffe005 */
[----:B------:R-:W-:-:S03]  /*29f0*/  IMAD.MOV.U32 R0, RZ, RZ, 0x30c90fdb ;  /* 0x30c90fdbff007424 */ /* 0x000fc600078e00ff */
[----:B------:R-:W-:Y:S02]  /*2a00*/  ISETP.GT.U32.AND P0, PT, R3, 0x727fffff, PT ;  /* 0x727fffff0300780c */ /* 0x000fe40003f04070 */
[----:B------:R-:W-:-:S05]  /*2a10*/  I2FP.F32.U32 R5, R5 ;  /* 0x0000000500057245 */ /* 0x000fca0000201000 */
[----:B------:R-:W-:-:S06]  /*2a20*/  FFMA R8, R5, R0, 7.314590599882819788e-10 ;  /* 0x30490fdb05087423 */ /* 0x000fcc0000000000 */
[----:B01----:R-:W-:Y:S05]  /*2a30*/  @!P0 BRA `(.L_x_11) ;  /* 0x0000000000108947 */ /* 0x003fea0003800000 */
[----:B------:R-:W-:Y:S01]  /*2a40*/  IMAD.MOV.U32 R0, RZ, RZ, R9 ;  /* 0x000000ffff007224 */ /* 0x000fe200078e0009 */
[----:B------:R-:W-:-:S07]  /*2a50*/  MOV R7, 0x2a70 ;  /* 0x00002a7000077802 */ /* 0x000fce0000000f00 */
[----:B------:R-:W-:Y:S05]  /*2a60*/  CALL.REL.NOINC `($__internal_0_$__cuda_sm20_sqrt_rn_f32_slowpath) ;  /* 0x0000000000787944 */ /* 0x000fea0003c00000 */
[----:B------:R-:W-:Y:S05]  /*2a70*/  BRA `(.L_x_12) ;  /* 0x0000000000107947 */ /* 0x000fea0003800000 */
.L_x_11:
[----:B------:R-:W-:Y:S01]  /*2a80*/  FMUL.FTZ R0, R9, R2 ;  /* 0x0000000209007220 */ /* 0x000fe20000410000 */
[----:B------:R-:W-:-:S03]  /*2a90*/  FMUL.FTZ R2, R2, 0.5 ;  /* 0x3f00000002027820 */ /* 0x000fc60000410000 */
[----:B------:R-:W-:-:S04]  /*2aa0*/  FFMA R3, -R0, R0, R9 ;  /* 0x0000000000037223 */ /* 0x000fc80000000109 */
[----:B------:R-:W-:-:S07]  /*2ab0*/  FFMA R0, R3, R2, R0 ;  /* 0x0000000203007223 */ /* 0x000fce0000000000 */
.L_x_12:
[----:B------:R-:W-:Y:S05]  /*2ac0*/  BSYNC.RECONVERGENT B0 ;  /* 0x0000000000007941 */ /* 0x000fea0003800200 */
.L_x_10:
[----:B------:R-:W0:Y:S01]  /*2ad0*/  LDCU UR5, c[0x0][0x38c] ;  /* 0x00007180ff0577ac */ /* 0x000e220008000800 */
[----:B------:R-:W-:-:S06]  /*2ae0*/  FMUL.RZ R3, R8, 0.15915493667125701904 ;  /* 0x3e22f98308037820 */ /* 0x000fcc000040c000 */
[----:B------:R-:W1:Y:S01]  /*2af0*/  MUFU.SIN R3, R3 ;  /* 0x0000000300037308 */ /* 0x000e620000000400 */
[----:B0-----:R-:W-:-:S07]  /*2b00*/  UIADD3 UR4, UPT, UPT, UR5, -0xd000000, URZ ;  /* 0xf300000005047890 */ /* 0x001fce000fffe0ff */
[----:B------:R-:W0:Y:S01]  /*2b10*/  MUFU.RSQ R2, UR5 ;  /* 0x0000000500027d08 */ /* 0x000e220008001400 */
[----:B------:R-:W-:Y:S01]  /*2b20*/  UISETP.GT.U32.AND UP0, UPT, UR4, 0x727fffff, UPT ;  /* 0x727fffff0400788c */ /* 0x000fe2000bf04070 */
[----:B-1----:R-:W-:-:S08]  /*2b30*/  FMUL R9, R3, R0 ;  /* 0x0000000003097220 */ /* 0x002fd00000400000 */
[----:B------:R-:W-:Y:S05]  /*2b40*/  BRA.U !UP0, `(.L_x_13) ;  /* 0x00000001081c7547 */ /* 0x000fea000b800000 */
[----:B------:R-:W1:Y:S01]  /*2b50*/  LDCU UR4, c[0x0][0x38c] ;  /* 0x00007180ff0477ac */ /* 0x000e620008000800 */
[----:B------:R-:W-:Y:S01]  /*2b60*/  BSSY.RECONVERGENT B0, `(.L_x_14) ;  /* 0x0000004000007945 */ /* 0x000fe20003800200 */
[----:B------:R-:W-:Y:S01]  /*2b70*/  MOV R7, 0x2ba0 ;  /* 0x00002ba000077802 */ /* 0x000fe20000000f00 */
[----:B-1----:R-:W-:-:S07]  /*2b80*/  IMAD.U32 R0, RZ, RZ, UR4 ;  /* 0x00000004ff007e24 */ /* 0x002fce000f8e00ff */
[----:B0-----:R-:W-:Y:S05]  /*2b90*/  CALL.REL.NOINC `($__internal_0_$__cuda_sm20_sqrt_rn_f32_slowpath) ;  /* 0x00000000002c7944 */ /* 0x001fea0003c00000 */
[----:B------:R-:W-:Y:S05]  /*2ba0*/  BSYNC.RECONVERGENT B0 ;  /* 0x0000000000007941 */ /* 0x000fea0003800200 */
.L_x_14:
[----:B------:R-:W-:Y:S05]  /*2bb0*/  BRA `(.L_x_15) ;  /* 0x0000000000107947 */ /* 0x000fea0003800000 */
.L_x_13:
[C---:B0-----:R-:W-:Y:S01]  /*2bc0*/  FMUL.FTZ R0, R2.reuse, UR5 ;  /* 0x0000000502007c20 */ /* 0x041fe20008410000 */
[----:B------:R-:W-:-:S03]  /*2bd0*/  FMUL.FTZ R2, R2, 0.5 ;  /* 0x3f00000002027820 */ /* 0x000fc60000410000 */
[----:B------:R-:W-:-:S04]  /*2be0*/  FFMA R3, -R0, R0, UR5 ;  /* 0x0000000500037e23 */ /* 0x000fc80008000100 */
[----:B------:R-:W-:-:S07]  /*2bf0*/  FFMA R0, R3, R2, R0 ;  /* 0x0000000203007223 */ /* 0x000fce0000000000 */
.L_x_15:
[----:B------:R-:W0:Y:S01]  /*2c00*/  LDC.64 R2, c[0x0][0x380] ;  /* 0x0000e000ff027b82 */ /* 0x000e220000000a00 */
[----:B------:R-:W-:Y:S01]  /*2c10*/  FMUL R5, R9, R0 ;  /* 0x0000000009057220 */ /* 0x000fe20000400000 */
[----:B0-----:R-:W-:-:S05]  /*2c20*/  IMAD.WIDE R10, R10, 0x4, R2 ;  /* 0x000000040a0a7825 */ /* 0x001fca00078e0202 */
[----:B------:R-:W-:Y:S01]  /*2c30*/  STG.E desc[UR6][R10.64], R5 ;  /* 0x000000050a007986 */ /* 0x000fe2000c101906 */
[----:B------:R-:W-:Y:S05]  /*2c40*/  EXIT ;  /* 0x000000000000794d */ /* 0x000fea0003800000 */
        .weak           $__internal_0_$__cuda_sm20_sqrt_rn_f32_slowpath
        .type           $__internal_0_$__cuda_sm20_sqrt_rn_f32_slowpath,@function
        .size           $__internal_0_$__cuda_sm20_sqrt_rn_f32_slowpath,(.L_x_31 - $__internal_0_$__cuda_sm20_sqrt_rn_f32_slowpath)
$__internal_0_$__cuda_sm20_sqrt_rn_f32_slowpath:
[----:B------:R-:W-:-:S13]  /*2c50*/  LOP3.LUT P0, RZ, R0, 0x7fffffff, RZ, 0xc0, !PT ;  /* 0x7fffffff00ff7812 */ /* 0x000fda000780c0ff */
[----:B------:R-:W-:Y:S01]  /*2c60*/  @!P0 IMAD.MOV.U32 R2, RZ, RZ, R0 ;  /* 0x000000ffff028224 */ /* 0x000fe200078e0000 */
[----:B------:R-:W-:Y:S06]  /*2c70*/  @!P0 BRA `(.L_x_16) ;  /* 0x0000000000408947 */ /* 0x000fec0003800000 */
[----:B------:R-:W-:-:S13]  /*2c80*/  FSETP.GEU.FTZ.AND P0, PT, R0, RZ, PT ;  /* 0x000000ff0000720b */ /* 0x000fda0003f1e000 */
[----:B------:R-:W-:Y:S01]  /*2c90*/  @!P0 IMAD.MOV.U32 R2, RZ, RZ, 0x7fffffff ;  /* 0x7fffffffff028424 */ /* 0x000fe200078e00ff */
[----:B------:R-:W-:Y:S06]  /*2ca0*/  @!P0 BRA `(.L_x_16) ;  /* 0x0000000000348947 */ /* 0x000fec0003800000 */
[----:B------:R-:W-:-:S13]  /*2cb0*/  FSETP.GTU.FTZ.AND P0, PT, |R0|, +INF , PT ;  /* 0x7f8000000000780b */ /* 0x000fda0003f1c200 */
[----:B------:R-:W-:Y:S01]  /*2cc0*/  @P0 FADD.FTZ R2, R0, 1 ;  /* 0x3f80000000020421 */ /* 0x000fe20000010000 */
[----:B------:R-:W-:Y:S06]  /*2cd0*/  @P0 BRA `(.L_x_16) ;  /* 0x0000000000280947 */ /* 0x000fec0003800000 */
[----:B------:R-:W-:-:S13]  /*2ce0*/  FSETP.NEU.FTZ.AND P0, PT, |R0|, +INF , PT ;  /* 0x7f8000000000780b */ /* 0x000fda0003f1d200 */
[----:B------:R-:W-:-:S04]  /*2cf0*/  @P0 FFMA R3, R0, 1.84467440737095516160e+19, RZ ;  /* 0x5f80000000030823 */ /* 0x000fc800000000ff */
[----:B------:R-:W0:Y:S02]  /*2d00*/  @P0 MUFU.RSQ R2, R3 ;  /* 0x0000000300020308 */ /* 0x000e240000001400 */
[----:B0-----:R-:W-:Y:S01]  /*2d10*/  @P0 FMUL.FTZ R4, R3, R2 ;  /* 0x0000000203040220 */ /* 0x001fe20000410000 */
[----:B------:R-:W-:Y:S01]  /*2d20*/  @P0 FMUL.FTZ R6, R2, 0.5 ;  /* 0x3f00000002060820 */ /* 0x000fe20000410000 */
[----:B------:R-:W-:Y:S02]  /*2d30*/  @!P0 IMAD.MOV.U32 R2, RZ, RZ, R0 ;  /* 0x000000ffff028224 */ /* 0x000fe400078e0000 */
[----:B------:R-:W-:-:S04]  /*2d40*/  @P0 FADD.FTZ R5, -R4, -RZ ;  /* 0x800000ff04050221 */ /* 0x000fc80000010100 */
[----:B------:R-:W-:-:S04]  /*2d50*/  @P0 FFMA R5, R4, R5, R3 ;  /* 0x0000000504050223 */ /* 0x000fc80000000003 */
[----:B------:R-:W-:-:S04]  /*2d60*/  @P0 FFMA R5, R5, R6, R4 ;  /* 0x0000000605050223 */ /* 0x000fc80000000004 */
[----:B------:R-:W-:-:S07]  /*2d70*/  @P0 FMUL.FTZ R2, R5, 2.3283064365386962891e-10 ;  /* 0x2f80000005020820 */ /* 0x000fce0000410000 */
.L_x_16:
[----:B------:R-:W-:Y:S02]  /*2d80*/  IMAD.MOV.U32 R0, RZ, RZ, R2 ;  /* 0x000000ffff007224 */ /* 0x000fe400078e0002 */
[----:B------:R-:W-:Y:S02]  /*2d90*/  IMAD.MOV.U32 R2, RZ, RZ, R7 ;  /* 0x000000ffff027224 */ /* 0x000fe400078e0007 */
[----:B------:R-:W-:-:S04]  /*2da0*/  IMAD.MOV.U32 R3, RZ, RZ, 0x0 ;  /* 0x00000000ff037424 */ /* 0x000fc800078e00ff */
[----:B------:R-:W-:Y:S05]  /*2db0*/  RET.REL.NODEC R2 `(_Z16cuda_weight_initPfjfi) ;  /* 0xffffffd002907950 */ /* 0x000fea0003c3ffff */
.L_x_17:
        /* <DEDUP_REMOVED lines=12> */
.L_x_31:


//--------------------- .text._Z8initZeroPf       --------------------------
	.section	.text._Z8initZeroPf,"ax",@progbits
	.align	128
        .global         _Z8initZeroPf
        .type           _Z8initZeroPf,@function
        .size           _Z8initZeroPf,(.L_x_34 - _Z8initZeroPf)
        .other          _Z8initZeroPf,@"STO_CUDA_ENTRY STV_DEFAULT"
_Z8initZeroPf:
.text._Z8initZeroPf:
[----:B------:R-:W-:Y:S01]  /*0000*/  LDC R1, c[0x0][0x37c] ;  /* 0x0000df00ff017b82 */ /* 0x000fe20000000800 */
[----:B------:R-:W0:Y:S07]  /*0010*/  S2R R0, SR_TID.X ;  /* 0x0000000000007919 */ /* 0x000e2e0000002100 */
[----:B------:R-:W0:Y:S01]  /*0020*/  S2UR UR6, SR_CTAID.X ;  /* 0x00000000000679c3 */ /* 0x000e220000002500 */
[----:B------:R-:W1:Y:S01]  /*0030*/  LDCU.64 UR4, c[0x0][0x358] ;  /* 0x00006b00ff0477ac */ /* 0x000e620008000a00 */
[----:B------:R-:W-:-:S06]  /*0040*/  HFMA2 R7, -RZ, RZ, -2.0625, 0 ;  /* 0xc0200000ff077431 */ /* 0x000fcc00000001ff */
[----:B------:R-:W0:Y:S08]  /*0050*/  LDC R5, c[0x0][0x360] ;  /* 0x0000d800ff057b82 */ /* 0x000e300000000800 */
[----:B------:R-:W2:Y:S01]  /*0060*/  LDC.64 R2, c[0x0][0x380] ;  /* 0x0000e000ff027b82 */ /* 0x000ea20000000a00 */
[----:B0-----:R-:W-:-:S04]  /*0070*/  IMAD R5, R5, UR6, R0 ;  /* 0x0000000605057c24 */ /* 0x001fc8000f8e0200 */
[----:B--2---:R-:W-:-:S05]  /*0080*/  IMAD.WIDE.U32 R2, R5, 0x4, R2 ;  /* 0x0000000405027825 */ /* 0x004fca00078e0002 */
[----:B-1----:R-:W-:Y:S01]  /*0090*/  STG.E desc[UR4][R2.64], R7 ;  /* 0x0000000702007986 */ /* 0x002fe2000c101904 */
[----:B------:R-:W-:Y:S05]  /*00a0*/  EXIT ;  /* 0x000000000000794d */ /* 0x000fea0003800000 */
.L_x_18:
        /* <DEDUP_REMOVED lines=13> */
.L_x_34:


//--------------------- .text._Z15hadamard_kernelPfS_S_ --------------------------
	.section	.text._Z15hadamard_kernelPfS_S_,"ax",@progbits
	.align	128
        .global         _Z15hadamard_kernelPfS_S_
        .type           _Z15hadamard_kernelPfS_S_,@function
        .size           _Z15hadamard_kernelPfS_S_,(.L_x_35 - _Z15hadamard_kernelPfS_S_)
        .other          _Z15hadamard_kernelPfS_S_,@"STO_CUDA_ENTRY STV_DEFAULT"
_Z15hadamard_kernelPfS_S_:
.text._Z15hadamard_kernelPfS_S_:
[----:B------:R-:W-:Y:S01]  /*0000*/  LDC R1, c[0x0][0x37c] ;  /* 0x0000df00ff017b82 */ /* 0x000fe20000000800 */
[----:B------:R-:W0:Y:S07]  /*0010*/  S2R R0, SR_TID.X ;  /* 0x0000000000007919 */ /* 0x000e2e0000002100 */
[----:B------:R-:W0:Y:S01]  /*0020*/  S2UR UR6, SR_CTAID.X ;  /* 0x00000000000679c3 */ /* 0x000e220000002500 */
[----:B------:R-:W1:Y:S07]  /*0030*/  LDCU.64 UR4, c[0x0][0x358] ;  /* 0x00006b00ff0477ac */ /* 0x000e6e0008000a00 */
[----:B------:R-:W0:Y:S08]  /*0040*/  LDC R9, c[0x0][0x360] ;  /* 0x0000d800ff097b82 */ /* 0x000e300000000800 */
[----:B------:R-:W2:Y:S08]  /*0050*/  LDC.64 R2, c[0x0][0x388] ;  /* 0x0000e200ff027b82 */ /* 0x000eb00000000a00 */
[----:B------:R-:W3:Y:S01]  /*0060*/  LDC.64 R4, c[0x0][0x390] ;  /* 0x0000e400ff047b82 */ /* 0x000ee20000000a00 */
[----:B0-----:R-:W-:-:S07]  /*0070*/  IMAD R9, R9, UR6, R0 ;  /* 0x0000000609097c24 */ /* 0x001fce000f8e0200 */
[----:B------:R-:W0:Y:S01]  /*0080*/  LDC.64 R6, c[0x0][0x380] ;  /* 0x0000e000ff067b82 */ /* 0x000e220000000a00 */
[----:B--2---:R-:W-:-:S06]  /*0090*/  IMAD.WIDE R2, R9, 0x4, R2 ;  /* 0x0000000409027825 */ /* 0x004fcc00078e0202 */
[----:B-1----:R-:W2:Y:S01]  /*00a0*/  LDG.E R2, desc[UR4][R2.64] ;  /* 0x0000000402027981 */ /* 0x002ea2000c1e1900 */
[----:B---3--:R-:W-:-:S06]  /*00b0*/  IMAD.WIDE R4, R9, 0x4, R4 ;  /* 0x0000000409047825 */ /* 0x008fcc00078e0204 */
[----:B------:R-:W2:Y:S01]  /*00c0*/  LDG.E R5, desc[UR4][R4.64] ;  /* 0x0000000404057981 */ /* 0x000ea2000c1e1900 */
[----:B0-----:R-:W-:-:S04]  /*00d0*/  IMAD.WIDE R6, R9, 0x4, R6 ;  /* 0x0000000409067825 */ /* 0x001fc800078e0206 */
[----:B--2---:R-:W-:-:S05]  /*00e0*/  FMUL R9, R2, R5 ;  /* 0x0000000502097220 */ /* 0x004fca0000400000 */
[----:B------:R-:W-:Y:S01]  /*00f0*/  STG.E desc[UR4][R6.64], R9 ;  /* 0x0000000906007986 */ /* 0x000fe2000c101904 */
[----:B------:R-:W-:Y:S05]  /*0100*/  EXIT ;  /* 0x000000000000794d */ /* 0x000fea0003800000 */
.L_x_19:
        /* <DEDUP_REMOVED lines=15> */
.L_x_35:


//--------------------- .text._Z12scaleEntriesPfS_f --------------------------
	.section	.text._Z12scaleEntriesPfS_f,"ax",@progbits
	.align	128
        .global         _Z12scaleEntriesPfS_f
        .type           _Z12scaleEntriesPfS_f,@function
        .size           _Z12scaleEntriesPfS_f,(.L_x_36 - _Z12scaleEntriesPfS_f)
        .other          _Z12scaleEntriesPfS_f,@"STO_CUDA_ENTRY STV_DEFAULT"
_Z12scaleEntriesPfS_f:
.text._Z12scaleEntriesPfS_f:
[----:B------:R-:W-:Y:S01]  /*0000*/  LDC R1, c[0x0][0x37c] ;  /* 0x0000df00ff017b82 */ /* 0x000fe20000000800 */
[----:B------:R-:W0:Y:S07]  /*0010*/  S2R R0, SR_TID.X ;  /* 0x0000000000007919 */ /* 0x000e2e0000002100 */
[----:B------:R-:W0:Y:S01]  /*0020*/  S2UR UR6, SR_CTAID.X ;  /* 0x00000000000679c3 */ /* 0x000e220000002500 */
[----:B------:R-:W1:Y:S07]  /*0030*/  LDCU.64 UR4, c[0x0][0x358] ;  /* 0x00006b00ff0477ac */ /* 0x000e6e0008000a00 */
[----:B------:R-:W0:Y:S08]  /*0040*/  LDC R7, c[0x0][0x360] ;  /* 0x0000d800ff077b82 */ /* 0x000e300000000800 */
[----:B------:R-:W2:Y:S08]  /*0050*/  LDC.64 R2, c[0x0][0x388] ;  /* 0x0000e200ff027b82 */ /* 0x000eb00000000a00 */
[----:B------:R-:W3:Y:S01]  /*0060*/  LDC.64 R4, c[0x0][0x380] ;  /* 0x0000e000ff047b82 */ /* 0x000ee20000000a00 */
[----:B0-----:R-:W-:Y:S01]  /*0070*/  IMAD R7, R7, UR6, R0 ;  /* 0x0000000607077c24 */ /* 0x001fe2000f8e0200 */
[----:B------:R-:W0:Y:S03]  /*0080*/  LDCU UR6, c[0x0][0x390] ;  /* 0x00007200ff0677ac */ /* 0x000e260008000800 */
[----:B--2---:R-:W-:-:S06]  /*0090*/  IMAD.WIDE R2, R7, 0x4, R2 ;  /* 0x0000000407027825 */ /* 0x004fcc00078e0202 */
[----:B-1----:R-:W0:Y:S01]  /*00a0*/  LDG.E R2, desc[UR4][R2.64] ;  /* 0x0000000402027981 */ /* 0x002e22000c1e1900 */
[----:B---3--:R-:W-:-:S04]  /*00b0*/  IMAD.WIDE R4, R7, 0x4, R4 ;  /* 0x0000000407047825 */ /* 0x008fc800078e0204 */
[----:B0-----:R-:W-:-:S05]  /*00c0*/  FMUL R7, R2, UR6 ;  /* 0x0000000602077c20 */ /* 0x001fca0008400000 */
[----:B------:R-:W-:Y:S01]  /*00d0*/  STG.E desc[UR4][R4.64], R7 ;  /* 0x0000000704007986 */ /* 0x000fe2000c101904 */
[----:B------:R-:W-:Y:S05]  /*00e0*/  EXIT ;  /* 0x000000000000794d */ /* 0x000fea0003800000 */
.L_x_20:
        /* <DEDUP_REMOVED lines=9> */
.L_x_36:


//--------------------- .text._Z18subtractVecEntriesPfS_S_ --------------------------
	.section	.text._Z18subtractVecEntriesPfS_S_,"ax",@progbits
	.align	128
        .global         _Z18subtractVecEntriesPfS_S_
        .type           _Z18subtractVecEntriesPfS_S_,@function
        .size           _Z18subtractVecEntriesPfS_S_,(.L_x_37 - _Z18subtractVecEntriesPfS_S_)
        .other          _Z18subtractVecEntriesPfS_S_,@"STO_CUDA_ENTRY STV_DEFAULT"
_Z18subtractVecEntriesPfS_S_:
.text._Z18subtractVecEntriesPfS_S_:
        /* <DEDUP_REMOVED lines=14> */
[----:B--2---:R-:W-:-:S05]  /*00e0*/  FADD R9, R2, -R5 ;  /* 0x8000000502097221 */ /* 0x004fca0000000000 */
[----:B------:R-:W-:Y:S01]  /*00f0*/  STG.E desc[UR4][R6.64], R9 ;  /* 0x0000000906007986 */ /* 0x000fe2000c101904 */
[----:B------:R-:W-:Y:S05]  /*0100*/  EXIT ;  /* 0x000000000000794d */ /* 0x000fea0003800000 */
.L_x_21:
        /* <DEDUP_REMOVED lines=15> */
.L_x_37:


//--------------------- .text._Z13addVecEntriesPfS_S_ --------------------------
	.section	.text._Z13addVecEntriesPfS_S_,"ax",@progbits
	.align	128
        .global         _Z13addVecEntriesPfS_S_
        .type           _Z13addVecEntriesPfS_S_,@function
        .size           _Z13addVecEntriesPfS_S_,(.L_x_38 - _Z13addVecEntriesPfS_S_)
        .other          _Z13addVecEntriesPfS_S_,@"STO_CUDA_ENTRY STV_DEFAULT"
_Z13addVecEntriesPfS_S_:
.text._Z13addVecEntriesPfS_S_:
        /* <DEDUP_REMOVED lines=14> */
[----:B--2---:R-:W-:-:S05]  /*00e0*/  FADD R9, R2, R5 ;  /* 0x0000000502097221 */ /* 0x004fca0000000000 */
[----:B------:R-:W-:Y:S01]  /*00f0*/  STG.E desc[UR4][R6.64], R9 ;  /* 0x0000000906007986 */ /* 0x000fe2000c101904 */
[----:B------:R-:W-:Y:S05]  /*0100*/  EXIT ;  /* 0x000000000000794d */ /* 0x000fea0003800000 */
.L_x_22:
        /* <DEDUP_REMOVED lines=15> */
.L_x_38:


//--------------------- .text._Z24matmulAddScaledVectorRowPfS_i --------------------------
	.section	.text._Z24matmulAddScaledVectorRowPfS_i,"ax",@progbits
	.align	128
        .global         _Z24matmulAddScaledVectorRowPfS_i
        .type           _Z24matmulAddScaledVectorRowPfS_i,@function
        .size           _Z24matmulAddScaledVectorRowPfS_i,(.L_x_39 - _Z24matmulAddScaledVectorRowPfS_i)
        .other          _Z24matmulAddScaledVectorRowPfS_i,@"STO_CUDA_ENTRY STV_DEFAULT"
_Z24matmulAddScaledVectorRowPfS_i:
.text._Z24matmulAddScaledVectorRowPfS_i:
[----:B------:R-:W-:Y:S08]  /*0000*/  LDC R1, c[0x0][0x37c] ;  /* 0x0000df00ff017b82 */ /* 0x000ff00000000800 */
[----:B------:R-:W0:Y:S01]  /*0010*/  LDC R0, c[0x0][0x390] ;  /* 0x0000e400ff007b82 */ /* 0x000e220000000800 */
[----:B------:R-:W1:Y:S01]  /*0020*/  LDCU.64 UR4, c[0x0][0x358] ;  /* 0x00006b00ff0477ac */ /* 0x000e620008000a00 */
[----:B------:R-:W-:Y:S01]  /*0030*/  HFMA2 R5, -RZ, RZ, 0, 0 ;  /* 0x00000000ff057431 */ /* 0x000fe200000001ff */
[----:B0-----:R-:W-:-:S13]  /*0040*/  ISETP.GE.AND P0, PT, R0, 0x1, PT ;  /* 0x000000010000780c */ /* 0x001fda0003f06270 */
[----:B-1----:R-:W-:Y:S05]  /*0050*/  @!P0 BRA `(.L_x_23) ;  /* 0x00000008005c8947 */ /* 0x002fea0003800000 */
[----:B------:R-:W0:Y:S01]  /*0060*/  S2R R3, SR_TID.X ;  /* 0x0000000000037919 */ /* 0x000e220000002100 */
[C---:B------:R-:W-:Y:S02]  /*0070*/  ISETP.GE.U32.AND P1, PT, R0.reuse, 0x10, PT ;  /* 0x000000100000780c */ /* 0x040fe40003f26070 */
[----:B------:R-:W-:Y:S02]  /*0080*/  CS2R R4, SRZ ;  /* 0x0000000000047805 */ /* 0x000fe4000001ff00 */
[----:B------:R-:W-:-:S04]  /*0090*/  LOP3.LUT R2, R0, 0xf, RZ, 0xc0, !PT ;  /* 0x0000000f00027812 */ /* 0x000fc800078ec0ff */
[----:B------:R-:W-:-:S05]  /*00a0*/  ISETP.NE.AND P0, PT, R2, RZ, PT ;  /* 0x000000ff0200720c */ /* 0x000fca0003f05270 */
[----:B------:R-:W-:Y:S08]  /*00b0*/  @!P1 BRA `(.L_x_24) ;  /* 0x0000000400209947 */ /* 0x000ff00003800000 */
[----:B------:R-:W-:Y:S01]  /*00c0*/  LOP3.LUT R4, R0, 0x7ffffff0, RZ, 0xc0, !PT ;  /* 0x7ffffff000047812 */ /* 0x000fe200078ec0ff */
[----:B0-----:R-:W-:Y:S01]  /*00d0*/  IMAD R6, R3, R0, 0x7 ;  /* 0x0000000703067424 */ /* 0x001fe200078e0200 */
[----:B------:R-:W-:Y:S02]  /*00e0*/  MOV R5, RZ ;  /* 0x000000ff00057202 */ /* 0x000fe40000000f00 */
[----:B------:R-:W-:-:S07]  /*00f0*/  IADD3 R7, PT, PT, -R4, RZ, RZ ;  /* 0x000000ff04077210 */ /* 0x000fce0007ffe1ff */
.L_x_25:
[----:B------:R-:W0:Y:S01]  /*0100*/  LDC.64 R12, c[0x0][0x388] ;  /* 0x0000e200ff0c7b82 */ /* 0x000e220000000a00 */
[C---:B------:R-:W-:Y:S02]  /*0110*/  IADD3 R29, PT, PT, R6.reuse, -0x7, RZ ;  /* 0xfffffff9061d7810 */ /* 0x040fe40007ffe0ff */
[C---:B------:R-:W-:Y:S02]  /*0120*/  IADD3 R11, PT, PT, R6.reuse, -0x6, RZ ;  /* 0xfffffffa060b7810 */ /* 0x040fe40007ffe0ff */
[C---:B------:R-:W-:Y:S02]  /*0130*/  IADD3 R19, PT, PT, R6.reuse, -0x5, RZ ;  /* 0xfffffffb06137810 */ /* 0x040fe40007ffe0ff */
[C---:B------:R-:W-:Y:S02]  /*0140*/  IADD3 R23, PT, PT, R6.reuse, -0x4, RZ ;  /* 0xfffffffc06177810 */ /* 0x040fe40007ffe0ff */
[----:B------:R-:W-:Y:S01]  /*0150*/  IADD3 R15, PT, PT, R6, -0x3, RZ ;  /* 0xfffffffd060f7810 */ /* 0x000fe20007ffe0ff */
[----:B0-----:R-:W-:-:S04]  /*0160*/  IMAD.WIDE.U32 R28, R29, 0x4, R12 ;  /* 0x000000041d1c7825 */ /* 0x001fc800078e000c */
[--C-:B------:R-:W-:Y:S02]  /*0170*/  IMAD.WIDE.U32 R10, R11, 0x4, R12.reuse ;  /* 0x000000040b0a7825 */ /* 0x100fe400078e000c */
[----:B------:R-:W2:Y:S02]  /*0180*/  LDG.E R28, desc[UR4][R28.64] ;  /* 0x000000041c1c7981 */ /* 0x000ea4000c1e1900 */
[--C-:B------:R-:W-:Y:S02]  /*0190*/  IMAD.WIDE.U32 R18, R19, 0x4, R12.reuse ;  /* 0x0000000413127825 */ /* 0x100fe400078e000c */
[----:B------:R-:W3:Y:S02]  /*01a0*/  LDG.E R27, desc[UR4][R10.64] ;  /* 0x000000040a1b7981 */ /* 0x000ee4000c1e1900 */
[--C-:B------:R-:W-:Y:S02]  /*01b0*/  IMAD.WIDE.U32 R22, R23, 0x4, R12.reuse ;  /* 0x0000000417167825 */ /* 0x100fe400078e000c */
[----:B------:R0:W4:Y:S01]  /*01c0*/  LDG.E R26, desc[UR4][R18.64] ;  /* 0x00000004121a7981 */ /* 0x000122000c1e1900 */
[----:B------:R-:W-:Y:S01]  /*01d0*/  IADD3 R9, PT, PT, R6, -0x2, RZ ;  /* 0xfffffffe06097810 */ /* 0x000fe20007ffe0ff */
[----:B------:R-:W-:-:S02]  /*01e0*/  IMAD.WIDE.U32 R14, R15, 0x4, R12 ;  /* 0x000000040f0e7825 */ /* 0x000fc400078e000c */
[----:B------:R-:W5:Y:S01]  /*01f0*/  LDG.E R25, desc[UR4][R22.64] ;  /* 0x0000000416197981 */ /* 0x000f62000c1e1900 */
[C---:B------:R-:W-:Y:S01]  /*0200*/  IADD3 R17, PT, PT, R6.reuse, -0x1, RZ ;  /* 0xffffffff06117810 */ /* 0x040fe20007ffe0ff */
[--C-:B------:R-:W-:Y:S02]  /*0210*/  IMAD.WIDE.U32 R8, R9, 0x4, R12.reuse ;  /* 0x0000000409087825 */ /* 0x100fe400078e000c */
[----:B------:R1:W5:Y:S02]  /*0220*/  LDG.E R24, desc[UR4][R14.64] ;  /* 0x000000040e187981 */ /* 0x000364000c1e1900 */
[--C-:B------:R-:W-:Y:S02]  /*0230*/  IMAD.WIDE.U32 R16, R17, 0x4, R12.reuse ;  /* 0x0000000411107825 */ /* 0x100fe400078e000c */
[----:B------:R-:W5:Y:S01]  /*0240*/  LDG.E R21, desc[UR4][R8.64] ;  /* 0x0000000408157981 */ /* 0x000f62000c1e1900 */
[C---:B0-----:R-:W-:Y:S01]  /*0250*/  IADD3 R19, PT, PT, R6.reuse, 0x1, RZ ;  /* 0x0000000106137810 */ /* 0x041fe20007ffe0ff */
[----:B------:R-:W-:-:S02]  /*0260*/  IMAD.WIDE.U32 R10, R6, 0x4, R12 ;  /* 0x00000004060a7825 */ /* 0x000fc400078e000c */
[----:B------:R0:W5:Y:S01]  /*0270*/  LDG.E R20, desc[UR4][R16.64] ;  /* 0x0000000410147981 */ /* 0x000162000c1e1900 */
[C---:B------:R-:W-:Y:S01]  /*0280*/  IADD3 R29, PT, PT, R6.reuse, 0x2, RZ ;  /* 0x00000002061d7810 */ /* 0x040fe20007ffe0ff */
[--C-:B------:R-:W-:Y:S02]  /*0290*/  IMAD.WIDE.U32 R18, R19, 0x4, R12.reuse ;  /* 0x0000000413127825 */ /* 0x100fe400078e000c */
[----:B------:R-:W5:Y:S01]  /*02a0*/  LDG.E R11, desc[UR4][R10.64] ;  /* 0x000000040a0b7981 */ /* 0x000f62000c1e1900 */
[C---:B-1----:R-:W-:Y:S01]  /*02b0*/  IADD3 R15, PT, PT, R6.reuse, 0x3, RZ ;  /* 0x00000003060f7810 */ /* 0x042fe20007ffe0ff */
[----:B------:R-:W-:Y:S01]  /*02c0*/  IMAD.WIDE.U32 R22, R29, 0x4, R12 ;  /* 0x000000041d167825 */ /* 0x000fe200078e000c */
[----:B------:R-:W-:-:S03]  /*02d0*/  IADD3 R29, PT, PT, R6, 0x4, RZ ;  /* 0x00000004061d7810 */ /* 0x000fc60007ffe0ff */
[--C-:B------:R-:W-:Y:S01]  /*02e0*/  IMAD.WIDE.U32 R14, R15, 0x4, R12.reuse ;  /* 0x000000040f0e7825 */ /* 0x100fe200078e000c */
[----:B------:R1:W5:Y:S04]  /*02f0*/  LDG.E R9, desc[UR4][R22.64] ;  /* 0x0000000416097981 */ /* 0x000368000c1e1900 */
[----:B------:R1:W5:Y:S01]  /*0300*/  LDG.E R10, desc[UR4][R18.64] ;  /* 0x00000004120a7981 */ /* 0x000362000c1e1900 */
[----:B0-----:R-:W-:Y:S01]  /*0310*/  IMAD.WIDE.U32 R16, R29, 0x4, R12 ;  /* 0x000000041d107825 */ /* 0x001fe200078e000c */
[C---:B------:R-:W-:Y:S02]  /*0320*/  IADD3 R29, PT, PT, R6.reuse, 0x6, RZ ;  /* 0x00000006061d7810 */ /* 0x040fe40007ffe0ff */
[----:B------:R0:W5:Y:S01]  /*0330*/  LDG.E R8, desc[UR4][R14.64] ;  /* 0x000000040e087981 */ /* 0x000162000c1e1900 */
[----:B-1----:R-:W-:-:S03]  /*0340*/  IADD3 R23, PT, PT, R6, 0x7, RZ ;  /* 0x0000000706177810 */ /* 0x002fc60007ffe0ff */
[----:B------:R1:W5:Y:S01]  /*0350*/  LDG.E R16, desc[UR4][R16.64] ;  /* 0x0000000410107981 */ /* 0x000362000c1e1900 */
[----:B------:R-:W-:-:S05]  /*0360*/  IADD3 R19, PT, PT, R6, 0x5, RZ ;  /* 0x0000000506137810 */ /* 0x000fca0007ffe0ff */
[----:B0-----:R-:W-:-:S04]  /*0370*/  IMAD.WIDE.U32 R14, R19, 0x4, R12 ;  /* 0x00000004130e7825 */ /* 0x001fc800078e000c */
[--C-:B------:R-:W-:Y:S01]  /*0380*/  IMAD.WIDE.U32 R18, R29, 0x4, R12.reuse ;  /* 0x000000041d127825 */ /* 0x100fe200078e000c */
[----:B-1----:R-:W-:Y:S01]  /*0390*/  IADD3 R17, PT, PT, R6, 0x8, RZ ;  /* 0x0000000806117810 */ /* 0x002fe20007ffe0ff */
[----:B------:R-:W5:Y:S02]  /*03a0*/  LDG.E R29, desc[UR4][R14.64] ;  /* 0x000000040e1d7981 */ /* 0x000f64000c1e1900 */
[--C-:B------:R-:W-:Y:S02]  /*03b0*/  IMAD.WIDE.U32 R22, R23, 0x4, R12.reuse ;  /* 0x0000000417167825 */ /* 0x100fe400078e000c */
[----:B------:R-:W5:Y:S02]  /*03c0*/  LDG.E R18, desc[UR4][R18.64] ;  /* 0x0000000412127981 */ /* 0x000f64000c1e1900 */
[----:B------:R-:W-:Y:S02]  /*03d0*/  IMAD.WIDE.U32 R12, R17, 0x4, R12 ;  /* 0x00000004110c7825 */ /* 0x000fe400078e000c */
[----:B------:R-:W5:Y:S04]  /*03e0*/  LDG.E R22, desc[UR4][R22.64] ;  /* 0x0000000416167981 */ /* 0x000f68000c1e1900 */
[----:B------:R-:W5:Y:S01]  /*03f0*/  LDG.E R12, desc[UR4][R12.64] ;  /* 0x000000040c0c7981 */ /* 0x000f62000c1e1900 */
[----:B------:R-:W-:-:S04]  /*0400*/  IADD3 R7, PT, PT, R7, 0x10, RZ ;  /* 0x0000001007077810 */ /* 0x000fc80007ffe0ff */
[----:B------:R-:W-:Y:S02]  /*0410*/  ISETP.NE.AND P1, PT, R7, RZ, PT ;  /* 0x000000ff0700720c */ /* 0x000fe40003f25270 */
[----:B------:R-:W-:Y:S01]  /*0420*/  IADD3 R6, PT, PT, R6, 0x10, RZ ;  /* 0x0000001006067810 */ /* 0x000fe20007ffe0ff */
[----:B--2---:R-:W-:-:S04]  /*0430*/  FADD R28, R28, R5 ;  /* 0x000000051c1c7221 */ /* 0x004fc80000000000 */
[----:B---3--:R-:W-:-:S04]  /*0440*/  FADD R27, R28, R27 ;  /* 0x0000001b1c1b7221 */ /* 0x008fc80000000000 */
[----:B----4-:R-:W-:-:S04]  /*0450*/  FADD R26, R27, R26 ;  /* 0x0000001a1b1a7221 */ /* 0x010fc80000000000 */
[----:B-----5:R-:W-:-:S04]  /*0460*/  FADD R25, R26, R25 ;  /* 0x000000191a197221 */ /* 0x020fc80000000000 */
[----:B------:R-:W-:-:S04]  /*0470*/  FADD R24, R25, R24 ;  /* 0x0000001819187221 */ /* 0x000fc80000000000 */
        /* <DEDUP_REMOVED lines=10> */
[----:B------:R-:W-:Y:S01]  /*0520*/  FADD R5, R29, R12 ;  /* 0x0000000c1d057221 */ /* 0x000fe20000000000 */
[----:B------:R-:W-:Y:S06]  /*0530*/  @P1 BRA `(.L_x_25) ;  /* 0xfffffff800f01947 */ /* 0x000fec000383ffff */
.L_x_24:
[----:B------:R-:W-:Y:S05]  /*0540*/  @!P0 BRA `(.L_x_23) ;  /* 0x0000000400208947 */ /* 0x000fea0003800000 */
[----:B------:R-:W-:Y:S02]  /*0550*/  ISETP.GE.U32.AND P0, PT, R2, 0x8, PT ;  /* 0x000000080200780c */ /* 0x000fe40003f06070 */
[----:B------:R-:W-:-:S04]  /*0560*/  LOP3.LUT R22, R0, 0x7, RZ, 0xc0, !PT ;  /* 0x0000000700167812 */ /* 0x000fc800078ec0ff */
[----:B------:R-:W-:-:S07]  /*0570*/  ISETP.NE.AND P1, PT, R22, RZ, PT ;  /* 0x000000ff1600720c */ /* 0x000fce0003f25270 */
[----:B------:R-:W-:Y:S06]  /*0580*/  @!P0 BRA `(.L_x_26) ;  /* 0x0000000000888947 */ /* 0x000fec0003800000 */
[----:B------:R-:W1:Y:S01]  /*0590*/  LDC.64 R6, c[0x0][0x388] ;  /* 0x0000e200ff067b82 */ /* 0x000e620000000a00 */
[----:B0-----:R-:W-:-:S05]  /*05a0*/  IMAD R13, R3, R0, R4 ;  /* 0x00000000030d7224 */ /* 0x001fca00078e0204 */
[C---:B------:R-:W-:Y:S02]  /*05b0*/  IADD3 R19, PT, PT, R13.reuse, 0x1, RZ ;  /* 0x000000010d137810 */ /* 0x040fe40007ffe0ff */
[C---:B------:R-:W-:Y:S02]  /*05c0*/  IADD3 R21, PT, PT, R13.reuse, 0x2, RZ ;  /* 0x000000020d157810 */ /* 0x040fe40007ffe0ff */
[C---:B------:R-:W-:Y:S02]  /*05d0*/  IADD3 R11, PT, PT, R13.reuse, 0x3, RZ ;  /* 0x000000030d0b7810 */ /* 0x040fe40007ffe0ff */
[C---:B------:R-:W-:Y:S01]  /*05e0*/  IADD3 R15, PT, PT, R13.reuse, 0x4, RZ ;  /* 0x000000040d0f7810 */ /* 0x040fe20007ffe0ff */
[----:B-1----:R-:W-:-:S04]  /*05f0*/  IMAD.WIDE.U32 R8, R13, 0x4, R6 ;  /* 0x000000040d087825 */ /* 0x002fc800078e0006 */
[--C-:B------:R-:W-:Y:S01]  /*0600*/  IMAD.WIDE.U32 R18, R19, 0x4, R6.reuse ;  /* 0x0000000413127825 */ /* 0x100fe200078e0006 */
[----:B------:R0:W2:Y:S03]  /*0610*/  LDG.E R2, desc[UR4][R8.64] ;  /* 0x0000000408027981 */ /* 0x0000a6000c1e1900 */
[--C-:B------:R-:W-:Y:S01]  /*0620*/  IMAD.WIDE.U32 R20, R21, 0x4, R6.reuse ;  /* 0x0000000415147825 */ /* 0x100fe200078e0006 */
[----:B------:R-:W3:Y:S03]  /*0630*/  LDG.E R16, desc[UR4][R18.64] ;  /* 0x0000000412107981 */ /* 0x000ee6000c1e1900 */
[----:B------:R-:W-:Y:S01]  /*0640*/  IMAD.WIDE.U32 R10, R11, 0x4, R6 ;  /* 0x000000040b0a7825 */ /* 0x000fe200078e0006 */
[----:B------:R-:W4:Y:S01]  /*0650*/  LDG.E R17, desc[UR4][R20.64] ;  /* 0x0000000414117981 */ /* 0x000f22000c1e1900 */
[----:B------:R-:W-:-:S02]  /*0660*/  IADD3 R23, PT, PT, R13, 0x5, RZ ;  /* 0x000000050d177810 */ /* 0x000fc40007ffe0ff */
[--C-:B------:R-:W-:Y:S01]  /*0670*/  IMAD.WIDE.U32 R14, R15, 0x4, R6.reuse ;  /* 0x000000040f0e7825 */ /* 0x100fe200078e0006 */
[----:B------:R-:W-:Y:S01]  /*0680*/  IADD3 R25, PT, PT, R13, 0x6, RZ ;  /* 0x000000060d197810 */ /* 0x000fe20007ffe0ff */
[----:B------:R-:W5:Y:S02]  /*0690*/  LDG.E R10, desc[UR4][R10.64] ;  /* 0x000000040a0a7981 */ /* 0x000f64000c1e1900 */
[--C-:B0-----:R-:W-:Y:S01]  /*06a0*/  IMAD.WIDE.U32 R8, R23, 0x4, R6.reuse ;  /* 0x0000000417087825 */ /* 0x101fe200078e0006 */
[----:B------:R-:W-:Y:S01]  /*06b0*/  IADD3 R23, PT, PT, R13, 0x7, RZ ;  /* 0x000000070d177810 */ /* 0x000fe20007ffe0ff */
[----:B------:R-:W5:Y:S02]  /*06c0*/  LDG.E R15, desc[UR4][R14.64] ;  /* 0x000000040e0f7981 */ /* 0x000f64000c1e1900 */
[--C-:B------:R-:W-:Y:S02]  /*06d0*/  IMAD.WIDE.U32 R12, R25, 0x4, R6.reuse ;  /* 0x00000004190c7825 */ /* 0x100fe400078e0006 */
[----:B------:R-:W5:Y:S02]  /*06e0*/  LDG.E R9, desc[UR4][R8.64] ;  /* 0x0000000408097981 */ /* 0x000f64000c1e1900 */
[----:B------:R-:W-:-:S02]  /*06f0*/  IMAD.WIDE.U32 R6, R23, 0x4, R6 ;  /* 0x0000000417067825 */ /* 0x000fc400078e0006 */
[----:B------:R-:W5:Y:S04]  /*0700*/  LDG.E R13, desc[UR4][R12.64] ;  /* 0x000000040c0d7981 */ /* 0x000f68000c1e1900 */
[----:B------:R-:W5:Y:S01]  /*0710*/  LDG.E R7, desc[UR4][R6.64] ;  /* 0x0000000406077981 */ /* 0x000f62000c1e1900 */
        /* <DEDUP_REMOVED lines=8> */
[----:B------:R-:W-:-:S07]  /*07a0*/  FADD R5, R10, R7 ;  /* 0x000000070a057221 */ /* 0x000fce0000000000 */
.L_x_26:
        /* <DEDUP_REMOVED lines=9> */
[C---:B------:R-:W-:Y:S01]  /*0840*/  IADD3 R17, PT, PT, R13.reuse, 0x3, RZ ;  /* 0x000000030d117810 */ /* 0x040fe20007ffe0ff */
[----:B-1----:R-:W-:-:S04]  /*0850*/  IMAD.WIDE.U32 R8, R13, 0x4, R6 ;  /* 0x000000040d087825 */ /* 0x002fc800078e0006 */
[--C-:B------:R-:W-:Y:S02]  /*0860*/  IMAD.WIDE.U32 R10, R11, 0x4, R6.reuse ;  /* 0x000000040b0a7825 */ /* 0x100fe400078e0006 */
[----:B------:R-:W2:Y:S02]  /*0870*/  LDG.E R8, desc[UR4][R8.64] ;  /* 0x0000000408087981 */ /* 0x000ea4000c1e1900 */
[--C-:B------:R-:W-:Y:S02]  /*0880*/  IMAD.WIDE.U32 R12, R15, 0x4, R6.reuse ;  /* 0x000000040f0c7825 */ /* 0x100fe400078e0006 */
[----:B------:R-:W3:Y:S02]  /*0890*/  LDG.E R10, desc[UR4][R10.64] ;  /* 0x000000040a0a7981 */ /* 0x000ee4000c1e1900 */
[----:B------:R-:W-:Y:S02]  /*08a0*/  IMAD.WIDE.U32 R6, R17, 0x4, R6 ;  /* 0x0000000411067825 */ /* 0x000fe400078e0006 */
[----:B------:R-:W4:Y:S04]  /*08b0*/  LDG.E R12, desc[UR4][R12.64] ;  /* 0x000000040c0c7981 */ /* 0x000f28000c1e1900 */
[----:B------:R-:W5:Y:S01]  /*08c0*/  LDG.E R6, desc[UR4][R6.64] ;  /* 0x0000000406067981 */ /* 0x000f62000c1e1900 */
[----:B------:R-:W-:Y:S01]  /*08d0*/  IADD3 R4, PT, PT, R4, 0x4, RZ ;  /* 0x0000000404047810 */ /* 0x000fe20007ffe0ff */
[----:B--2---:R-:W-:-:S04]  /*08e0*/  FADD R5, R5, R8 ;  /* 0x0000000805057221 */ /* 0x004fc80000000000 */
[----:B---3--:R-:W-:-:S04]  /*08f0*/  FADD R5, R5, R10 ;  /* 0x0000000a05057221 */ /* 0x008fc80000000000 */
[----:B----4-:R-:W-:-:S04]  /*0900*/  FADD R5, R5, R12 ;  /* 0x0000000c05057221 */ /* 0x010fc80000000000 */
[----:B-----5:R-:W-:-:S07]  /*0910*/  FADD R5, R5, R6 ;  /* 0x0000000605057221 */ /* 0x020fce0000000000 */
.L_x_27:
[----:B------:R-:W-:Y:S05]  /*0920*/  @!P1 BRA `(.L_x_23) ;  /* 0x0000000000289947 */ /* 0x000fea0003800000 */
[----:B------:R-:W1:Y:S01]  /*0930*/  LDC.64 R6, c[0x0][0x388] ;  /* 0x0000e200ff067b82 */ /* 0x000e620000000a00 */
[----:B0-----:R-:W-:Y:S01]  /*0940*/  IMAD R9, R3, R0, R4 ;  /* 0x0000000003097224 */ /* 0x001fe200078e0204 */
[----:B------:R-:W-:-:S07]  /*0950*/  IADD3 R0, PT, PT, -R2, RZ, RZ ;  /* 0x000000ff02007210 */ /* 0x000fce0007ffe1ff */
.L_x_28:
[----:B-1----:R-:W-:-:S06]  /*0960*/  IMAD.WIDE.U32 R2, R9, 0x4, R6 ;  /* 0x0000000409027825 */ /* 0x002fcc00078e0006 */
[----:B------:R-:W2:Y:S01]  /*0970*/  LDG.E R2, desc[UR4][R2.64] ;  /* 0x0000000402027981 */ /* 0x000ea2000c1e1900 */
[----:B------:R-:W-:Y:S02]  /*0980*/  IADD3 R0, PT, PT, R0, 0x1, RZ ;  /* 0x0000000100007810 */ /* 0x000fe40007ffe0ff */
[----:B------:R-:W-:Y:S02]  /*0990*/  IADD3 R9, PT, PT, R9, 0x1, RZ ;  /* 0x0000000109097810 */ /* 0x000fe40007ffe0ff */
[----:B------:R-:W-:Y:S01]  /*09a0*/  ISETP.NE.AND P0, PT, R0, RZ, PT ;  /* 0x000000ff0000720c */ /* 0x000fe20003f05270 */
[----:B--2---:R-:W-:-:S12]  /*09b0*/  FADD R5, R2, R5 ;  /* 0x0000000502057221 */ /* 0x004fd80000000000 */
[----:B------:R-:W-:Y:S05]  /*09c0*/  @P0 BRA `(.L_x_28) ;  /* 0xfffffffc00e40947 */ /* 0x000fea000383ffff */
.L_x_23:
[----:B------:R-:W1:Y:S01]  /*09d0*/  S2R R7, SR_TID.X ;  /* 0x0000000000077919 */ /* 0x000e620000002100 */
[----:B0-----:R-:W1:Y:S02]  /*09e0*/  LDC.64 R2, c[0x0][0x380] ;  /* 0x0000e000ff027b82 */ /* 0x001e640000000a00 */
[----:B-1----:R-:W-:-:S05]  /*09f0*/  IMAD.WIDE.U32 R2, R7, 0x4, R2 ;  /* 0x0000000407027825 */ /* 0x002fca00078e0002 */
[----:B------:R-:W-:Y:S01]  /*0a00*/  STG.E desc[UR4][R2.64], R5 ;  /* 0x0000000502007986 */ /* 0x000fe2000c101904 */
[----:B------:R-:W-:Y:S05]  /*0a10*/  EXIT ;  /* 0x000000000000794d */ /* 0x000fea0003800000 */
.L_x_29:
        /* <DEDUP_REMOVED lines=14> */
.L_x_39:


//--------------------- .text._Z9matmulColPfS_    --------------------------
	.section	.text._Z9matmulColPfS_,"ax",@progbits
	.align	128
        .global         _Z9matmulColPfS_
        .type           _Z9matmulColPfS_,@function
        .size           _Z9matmulColPfS_,(.L_x_40 - _Z9matmulColPfS_)
        .other          _Z9matmulColPfS_,@"STO_CUDA_ENTRY STV_DEFAULT"
_Z9matmulColPfS_:
.text._Z9matmulColPfS_:
[----:B------:R-:W-:Y:S01]  /*0000*/  LDC R1, c[0x0][0x37c] ;  /* 0x0000df00ff017b82 */ /* 0x000fe20000000800 */
[----:B------:R-:W0:Y:S07]  /*0010*/  S2R R9, SR_CTAID.X ;  /* 0x0000000000097919 */ /* 0x000e2e0000002500 */
[----:B------:R-:W0:Y:S01]  /*0020*/  LDC.64 R2, c[0x0][0x388] ;  /* 0x0000e200ff027b82 */ /* 0x000e220000000a00 */
[----:B------:R-:W1:Y:S01]  /*0030*/  LDCU UR6, c[0x0][0x360] ;  /* 0x00006c00ff0677ac */ /* 0x000e620008000800 */
[----:B------:R-:W1:Y:S01]  /*0040*/  S2R R0, SR_TID.X ;  /* 0x0000000000007919 */ /* 0x000e620000002100 */
[----:B------:R-:W2:Y:S05]  /*0050*/  LDCU.64 UR4, c[0x0][0x358] ;  /* 0x00006b00ff0477ac */ /* 0x000eaa0008000a00 */
[----:B------:R-:W3:Y:S01]  /*0060*/  LDC.64 R4, c[0x0][0x380] ;  /* 0x0000e000ff047b82 */ /* 0x000ee20000000a00 */
[----:B0-----:R-:W-:-:S04]  /*0070*/  IMAD.WIDE.U32 R2, R9, 0x4, R2 ;  /* 0x0000000409027825 */ /* 0x001fc800078e0002 */
[----:B-1----:R-:W-:Y:S02]  /*0080*/  IMAD R7, R0, UR6, R9 ;  /* 0x0000000600077c24 */ /* 0x002fe4000f8e0209 */
[----:B--2---:R-:W2:Y:S02]  /*0090*/  LDG.E R2, desc[UR4][R2.64] ;  /* 0x0000000402027981 */ /* 0x004ea4000c1e1900 */
[----:B---3--:R-:W-:-:S05]  /*00a0*/  IMAD.WIDE.U32 R4, R7, 0x4, R4 ;  /* 0x0000000407047825 */ /* 0x008fca00078e0004 */
[----:B------:R-:W2:Y:S02]  /*00b0*/  LDG.E R7, desc[UR4][R4.64] ;  /* 0x0000000404077981 */ /* 0x000ea4000c1e1900 */
[----:B--2---:R-:W-:-:S05]  /*00c0*/  FMUL R7, R2, R7 ;  /* 0x0000000702077220 */ /* 0x004fca0000400000 */
[----:B------:R-:W-:Y:S01]  /*00d0*/  STG.E desc[UR4][R4.64], R7 ;  /* 0x0000000704007986 */ /* 0x000fe2000c101904 */
[----:B------:R-:W-:Y:S05]  /*00e0*/  EXIT ;  /* 0x000000000000794d */ /* 0x000fea0003800000 */
.L_x_30:
        /* <DEDUP_REMOVED lines=9> */
.L_x_40:


//--------------------- .nv.global.init           --------------------------
	.section	.nv.global.init,"aw",@progbits
	.align	4
.nv.global.init:
	.type		mrg32k3aM1SubSeq,@object
	.size		mrg32k3aM1SubSeq,(mrg32k3aM2SubSeq - mrg32k3aM1SubSeq)
mrg32k3aM1SubSeq:
        /*0000*/ 	.byte	0x0b, 0xcc, 0xee, 0x04, 0x73, 0x29, 0x8b, 0x6f, 0xf6, 0x53, 0x03, 0xf6, 0x23, 0xf6, 0xea, 0xda
        /* <DEDUP_REMOVED lines=125> */
	.type		mrg32k3aM2SubSeq,@object
	.size		mrg32k3aM2SubSeq,(mrg32k3aM1 - mrg32k3aM2SubSeq)
mrg32k3aM2SubSeq:
        /* <DEDUP_REMOVED lines=126> */
	.type		mrg32k3aM1,@object
	.size		mrg32k3aM1,(mrg32k3aM1Seq - mrg32k3aM1)
mrg32k3aM1:
        /* <DEDUP_REMOVED lines=144> */
	.type		mrg32k3aM1Seq,@object
	.size		mrg32k3aM1Seq,(mrg32k3aM2 - mrg32k3aM1Seq)
mrg32k3aM1Seq:
        /* <DEDUP_REMOVED lines=144> */
	.type		mrg32k3aM2,@object
	.size		mrg32k3aM2,(mrg32k3aM2Seq - mrg32k3aM2)
mrg32k3aM2:
        /* <DEDUP_REMOVED lines=144> */
	.type		mrg32k3aM2Seq,@object
	.size		mrg32k3aM2Seq,(precalc_xorwow_matrix - mrg32k3aM2Seq)
mrg32k3aM2Seq:
        /* <DEDUP_REMOVED lines=144> */
	.type		precalc_xorwow_matrix,@object
	.size		precalc_xorwow_matrix,(precalc_xorwow_offset_matrix - precalc_xorwow_matrix)
precalc_xorwow_matrix:
        /* <DEDUP_REMOVED lines=6400> */
	.type		precalc_xorwow_offset_matrix,@object
	.size		precalc_xorwow_offset_matrix,(.L_1 - precalc_xorwow_offset_matrix)
precalc_xorwow_offset_matrix:
        /* <DEDUP_REMOVED lines=6400> */
.L_1:


//--------------------- .nv.shared.reserved.0     --------------------------
	.section	.nv.shared.reserved.0,"aw",@nobits
	.weak		__nv_reservedSMEM_offset_0_alias
	.size		__nv_reservedSMEM_offset_0_alias, 0, 64
	.other		__nv_reservedSMEM_offset_0_alias,@"STO_CUDA_RESERVED_SHARED STV_DEFAULT"
__nv_reservedSMEM_offset_0_alias:
	.zero		0
	.zero		64


//--------------------- .nv.constant0._Z15reluGrad_kernelPfS_ --------------------------
	.section	.nv.constant0._Z15reluGrad_kernelPfS_,"a",@progbits
	.sectionflags	@""
	.align	4
.nv.constant0._Z15reluGrad_kernelPfS_:
	.zero		912


//--------------------- .nv.constant0._Z16cuda_weight_initPfjfi --------------------------
	.section	.nv.constant0._Z16cuda_weight_initPfjfi,"a",@progbits
	.sectionflags	@""
	.align	4
.nv.constant0._Z16cuda_weight_initPfjfi:
	.zero		916


//--------------------- .nv.constant0._Z8initZeroPf --------------------------
	.section	.nv.constant0._Z8initZeroPf,"a",@progbits
	.sectionflags	@""
	.align	4
.nv.constant0._Z8initZeroPf:
	.zero		904


//--------------------- .nv.constant0._Z15hadamard_kernelPfS_S_ --------------------------
	.section	.nv.constant0._Z15hadamard_kernelPfS_S_,"a",@progbits
	.sectionflags	@""
	.align	4
.nv.constant0._Z15hadamard_kernelPfS_S_:
	.zero		920


//--------------------- .nv.constant0._Z12scaleEntriesPfS_f --------------------------
	.section	.nv.constant0._Z12scaleEntriesPfS_f,"a",@progbits
	.sectionflags	@""
	.align	4
.nv.constant0._Z12scaleEntriesPfS_f:
	.zero		916


//--------------------- .nv.constant0._Z18subtractVecEntriesPfS_S_ --------------------------
	.section	.nv.constant0._Z18subtractVecEntriesPfS_S_,"a",@progbits
	.sectionflags	@""
	.align	4
.nv.constant0._Z18subtractVecEntriesPfS_S_:
	.zero		920


//--------------------- .nv.constant0._Z13addVecEntriesPfS_S_ --------------------------
	.section	.nv.constant0._Z13addVecEntriesPfS_S_,"a",@progbits
	.sectionflags	@""
	.align	4
.nv.constant0._Z13addVecEntriesPfS_S_:
	.zero		920


//--------------------- .nv.constant0._Z24matmulAddScaledVectorRowPfS_i --------------------------
	.section	.nv.constant0._Z24matmulAddScaledVectorRowPfS_i,"a",@progbits
	.sectionflags	@""
	.align	4
.nv.constant0._Z24matmulAddScaledVectorRowPfS_i:
	.zero		916


//--------------------- .nv.constant0._Z9matmulColPfS_ --------------------------
	.section	.nv.constant0._Z9matmulColPfS_,"a",@progbits
	.sectionflags	@""
	.align	4
.nv.constant0._Z9matmulColPfS_:
	.zero		912


//--------------------- SYMBOLS --------------------------

	.type		.nv.reservedSmem.offset0,@object
	.size		.nv.reservedSmem.offset0,0x4
